	.target	sm_90a

	.elftype	@"ET_EXEC"


//--------------------- .note.nv.tkinfo           --------------------------
	.section	.note.nv.tkinfo,"",@"SHT_NOTE"
	.sectionflags	@"SHF_NOTE_NV_TKINFO"
	.tkinfo
        /*0018*/ 	.word	0x00000002
        /*0030*/ 	.string	""
        /*0030*/ 	.string	"ptxas"
        /*0030*/ 	.string	"Cuda compilation tools, release 13.0, V13.0.88"
        /*0030*/ 	.string	"Build cuda_13.0.r13.0/compiler.36424714_0"
        /*0030*/ 	.string	"-arch sm_90a -m 64 "



//--------------------- .note.nv.cuinfo           --------------------------
	.section	.note.nv.cuinfo,"",@"SHT_NOTE"
	.sectionflags	@"SHF_NOTE_NV_CUINFO"
        /*0018*/ 	.short	0x0002
        /*001a*/ 	.short	0x005a
        /*001c*/ 	.short	0x0082
	.zero		2


//--------------------- .nv.info                  --------------------------
	.section	.nv.info,"",@"SHT_CUDA_INFO"
	.align	4


	//----- nvinfo : EIATTR_REGCOUNT
	.align		4
        /*0000*/ 	.byte	0x04, 0x2f
        /*0002*/ 	.short	(.L_16 - .L_15)
	.align		4
.L_15:
        /*0004*/ 	.word	index@(_ZN7cutlass13device_kernelINS_4fmha6kernel13FmhaKernelTmaINS1_10collective15FmhaMainloopTmaINS_10bfloat16_tEfN4cute5tupleIJNS7_1CILi64EEESA_NS9_ILi112EEEEEENS4_12CausalFusionEJEEENS4_15FmhaFwdEpilogueIS6_fNS8_IJSA_SB_SA_EEEEEJEEEEEvNT_6ParamsE)
        /*0008*/ 	.word	0x0000008a


	//----- nvinfo : EIATTR_FRAME_SIZE
	.align		4
.L_16:
        /*000c*/ 	.byte	0x04, 0x11
        /*000e*/ 	.short	(.L_18 - .L_17)
	.align		4
.L_17:
        /*0010*/ 	.word	index@($__internal_0_$__cuda_sm20_rcp_rn_f32_slowpath)
        /*0014*/ 	.word	0x00000000


	//----- nvinfo : EIATTR_FRAME_SIZE
	.align		4
.L_18:
        /*0018*/ 	.byte	0x04, 0x11
        /*001a*/ 	.short	(.L_20 - .L_19)
	.align		4
.L_19:
        /*001c*/ 	.word	index@(_ZN7cutlass13device_kernelINS_4fmha6kernel13FmhaKernelTmaINS1_10collective15FmhaMainloopTmaINS_10bfloat16_tEfN4cute5tupleIJNS7_1CILi64EEESA_NS9_ILi112EEEEEENS4_12CausalFusionEJEEENS4_15FmhaFwdEpilogueIS6_fNS8_IJSA_SB_SA_EEEEEJEEEEEvNT_6ParamsE)
        /*0020*/ 	.word	0x00000000


	//----- nvinfo : EIATTR_MIN_STACK_SIZE
	.align		4
.L_20:
        /*0024*/ 	.byte	0x04, 0x12
        /*0026*/ 	.short	(.L_22 - .L_21)
	.align		4
.L_21:
        /*0028*/ 	.word	index@(_ZN7cutlass13device_kernelINS_4fmha6kernel13FmhaKernelTmaINS1_10collective15FmhaMainloopTmaINS_10bfloat16_tEfN4cute5tupleIJNS7_1CILi64EEESA_NS9_ILi112EEEEEENS4_12CausalFusionEJEEENS4_15FmhaFwdEpilogueIS6_fNS8_IJSA_SB_SA_EEEEEJEEEEEvNT_6ParamsE)
        /*002c*/ 	.word	0x00000000
.L_22:


//--------------------- .nv.compat                --------------------------
	.section	.nv.compat,"",@"SHT_CUDA_COMPAT_INFO"
	.align	4
        /*0000*/ 	.byte	0x02, 0x09, 0x01, 0x00, 0x02, 0x02, 0x04, 0x00, 0x02, 0x05, 0x05, 0x00, 0x03, 0x07, 0x01, 0x01
        /*0010*/ 	.byte	0x02, 0x03, 0x01, 0x00, 0x02, 0x06, 0x01, 0x00, 0x04, 0x0b, 0x08, 0x00, 0x00, 0x00, 0x00, 0x00
        /*0020*/ 	.byte	0x00, 0x00, 0x00, 0x00


//--------------------- .nv.info._ZN7cutlass13device_kernelINS_4fmha6kernel13FmhaKernelTmaINS1_10collective15FmhaMainloopTmaINS_10bfloat16_tEfN4cute5tupleIJNS7_1CILi64EEESA_NS9_ILi112EEEEEENS4_12CausalFusionEJEEENS4_15FmhaFwdEpilogueIS6_fNS8_IJSA_SB_SA_EEEEEJEEEEEvNT_6ParamsE --------------------------
	.section	.nv.info._ZN7cutlass13device_kernelINS_4fmha6kernel13FmhaKernelTmaINS1_10collective15FmhaMainloopTmaINS_10bfloat16_tEfN4cute5tupleIJNS7_1CILi64EEESA_NS9_ILi112EEEEEENS4_12CausalFusionEJEEENS4_15FmhaFwdEpilogueIS6_fNS8_IJSA_SB_SA_EEEEEJEEEEEvNT_6ParamsE,"",@"SHT_CUDA_INFO"
	.sectionflags	@""
	.align	4


	//----- nvinfo : EIATTR_CUDA_API_VERSION
	.align		4
        /*0000*/ 	.byte	0x04, 0x37
        /*0002*/ 	.short	(.L_24 - .L_23)
.L_23:
        /*0004*/ 	.word	0x00000082


	//----- nvinfo : EIATTR_KPARAM_INFO
	.align		4
.L_24:
        /*0008*/ 	.byte	0x04, 0x17
        /*000a*/ 	.short	(.L_26 - .L_25)
.L_25:
        /*000c*/ 	.word	0x00000000
        /*0010*/ 	.short	0x0000
        /*0012*/ 	.short	0x0070
        /*0014*/ 	.byte	0x00, 0xf0, 0x01, 0x20


	//----- nvinfo : EIATTR_SPARSE_MMA_MASK
	.align		4
.L_26:
        /*0018*/ 	.byte	0x03, 0x50
        /*001a*/ 	.short	0x0000


	//----- nvinfo : EIATTR_MAXREG_COUNT
	.align		4
        /*001c*/ 	.byte	0x03, 0x1b
        /*001e*/ 	.short	0x00ff


	//----- nvinfo : EIATTR_NUM_BARRIERS
	.align		4
        /*0020*/ 	.byte	0x02, 0x4c
        /*0022*/ 	.byte	0x02
	.zero		1


	//----- nvinfo : EIATTR_EXTERNS
	.align		4
        /*0024*/ 	.byte	0x04, 0x0f
        /*0026*/ 	.short	(.L_28 - .L_27)


	//   ....[0]....
	.align		4
.L_27:
        /*0028*/ 	.word	index@(__assertfail)


	//----- nvinfo : EIATTR_MERCURY_ISA_VERSION
	.align		4
.L_28:
        /*002c*/ 	.byte	0x03, 0x5f
        /*002e*/ 	.short	0x0101


	//----- nvinfo : EIATTR_COOP_GROUP_MASK_REGIDS
	.align		4
        /*0030*/ 	.byte	0x04, 0x29
        /*0032*/ 	.short	(.L_30 - .L_29)


	//   ....[0]....
.L_29:
        /*0034*/ 	.word	0xffffffff


	//   ....[1]....
        /*0038*/ 	.word	0xffffffff


	//   ....[2]....
        /*003c*/ 	.word	0xffffffff


	//   ....[3]....
        /*0040*/ 	.word	0xffffffff


	//   ....[4]....
        /*0044*/ 	.word	0xffffffff


	//   ....[5]....
        /*0048*/ 	.word	0xffffffff


	//   ....[6]....
        /*004c*/ 	.word	0xffffffff


	//   ....[7]....
        /*0050*/ 	.word	0xffffffff


	//   ....[8]....
        /*0054*/ 	.word	0xffffffff


	//   ....[9]....
        /*0058*/ 	.word	0xffffffff


	//   ....[10]....
        /*005c*/ 	.word	0xffffffff


	//   ....[11]....
        /*0060*/ 	.word	0xffffffff


	//   ....[12]....
        /*0064*/ 	.word	0xffffffff


	//   ....[13]....
        /*0068*/ 	.word	0xffffffff


	//   ....[14]....
        /*006c*/ 	.word	0xffffffff


	//   ....[15]....
        /*0070*/ 	.word	0xffffffff


	//   ....[16]....
        /*0074*/ 	.word	0xffffffff


	//   ....[17]....
        /*0078*/ 	.word	0xffffffff


	//   ....[18]....
        /*007c*/ 	.word	0xffffffff


	//   ....[19]....
        /*0080*/ 	.word	0xffffffff


	//   ....[20]....
        /*0084*/ 	.word	0xffffffff


	//----- nvinfo : EIATTR_COOP_GROUP_INSTR_OFFSETS
	.align		4
.L_30:
        /*0088*/ 	.byte	0x04, 0x28
        /*008a*/ 	.short	(.L_32 - .L_31)


	//   ....[0]....
.L_31:
        /*008c*/ 	.word	0x00000050


	//   ....[1]....
        /*0090*/ 	.word	0x00000140


	//   ....[2]....
        /*0094*/ 	.word	0x00000270


	//   ....[3]....
        /*0098*/ 	.word	0x00000410


	//   ....[4]....
        /*009c*/ 	.word	0x000005c0


	//   ....[5]....
        /*00a0*/ 	.word	0x00002a40


	//   ....[6]....
        /*00a4*/ 	.word	0x00002a70


	//   ....[7]....
        /*00a8*/ 	.word	0x00002dc0


	//   ....[8]....
        /*00ac*/ 	.word	0x00002eb0


	//   ....[9]....
        /*00b0*/ 	.word	0x00004ea0


	//   ....[10]....
        /*00b4*/ 	.word	0x00004eb0


	//   ....[11]....
        /*00b8*/ 	.word	0x00004ee0


	//   ....[12]....
        /*00bc*/ 	.word	0x00004ef0


	//   ....[13]....
        /*00c0*/ 	.word	0x000081b0


	//   ....[14]....
        /*00c4*/ 	.word	0x000081c0


	//   ....[15]....
        /*00c8*/ 	.word	0x000081f0


	//   ....[16]....
        /*00cc*/ 	.word	0x00008200


	//   ....[17]....
        /*00d0*/ 	.word	0x0000a700


	//   ....[18]....
        /*00d4*/ 	.word	0x0000a740


	//   ....[19]....
        /*00d8*/ 	.word	0x0000a770


	//   ....[20]....
        /*00dc*/ 	.word	0x0000a790


	//----- nvinfo : EIATTR_SYSCALL_OFFSETS
	.align		4
.L_32:
        /*00e0*/ 	.byte	0x04, 0x46
        /*00e2*/ 	.short	(.L_34 - .L_33)


	//   ....[0]....
.L_33:
        /*00e4*/ 	.word	0x0000b230


	//   ....[1]....
        /*00e8*/ 	.word	0x0000b350


	//----- nvinfo : EIATTR_MBARRIER_INSTR_OFFSETS
	.align		4
.L_34:
        /*00ec*/ 	.byte	0x04, 0x39
        /*00ee*/ 	.short	(.L_36 - .L_35)


	//   ....[0]....
.L_35:
        /*00f0*/ 	.word	0x00000240
        /*00f4*/ 	.word	0x000000ff
        /*00f8*/ 	.word	0x00011840
        /*00fc*/ 	.short	0x0100
        /*00fe*/ 	.byte	0x08
	.zero		1


	//   ....[1]....
        /*0100*/ 	.word	0x00000250
        /*0104*/ 	.word	0x000000ff
        /*0108*/ 	.word	0x00011848
        /*010c*/ 	.short	0x0100
        /*010e*/ 	.byte	0x08
	.zero		1


	//   ....[2]....
        /*0110*/ 	.word	0x00000380
        /*0114*/ 	.word	0x000000ff
        /*0118*/ 	.word	0x00011800
        /*011c*/ 	.short	0x0100
        /*011e*/ 	.byte	0x08
	.zero		1


	//   ....[3]....
        /*0120*/ 	.word	0x00000390
        /*0124*/ 	.word	0x000000ff
        /*0128*/ 	.word	0x00011820
        /*012c*/ 	.short	0x0100
        /*012e*/ 	.byte	0x08
	.zero		1


	//   ....[4]....
        /*0130*/ 	.word	0x000003a0
        /*0134*/ 	.word	0x000000ff
        /*0138*/ 	.word	0x00011808
        /*013c*/ 	.short	0x0100
        /*013e*/ 	.byte	0x08
	.zero		1


	//   ....[5]....
        /*0140*/ 	.word	0x000003b0
        /*0144*/ 	.word	0x000000ff
        /*0148*/ 	.word	0x00011828
        /*014c*/ 	.short	0x0100
        /*014e*/ 	.byte	0x08
	.zero		1


	//   ....[6]....
        /*0150*/ 	.word	0x000003c0
        /*0154*/ 	.word	0x000000ff
        /*0158*/ 	.word	0x00011810
        /*015c*/ 	.short	0x0100
        /*015e*/ 	.byte	0x08
	.zero		1


	//   ....[7]....
        /*0160*/ 	.word	0x000003d0
        /*0164*/ 	.word	0x000000ff
        /*0168*/ 	.word	0x00011830
        /*016c*/ 	.short	0x0100
        /*016e*/ 	.byte	0x08
	.zero		1


	//   ....[8]....
        /*0170*/ 	.word	0x000003e0
        /*0174*/ 	.word	0x000000ff
        /*0178*/ 	.word	0x00011818
        /*017c*/ 	.short	0x0100
        /*017e*/ 	.byte	0x08
	.zero		1


	//   ....[9]....
        /*0180*/ 	.word	0x000003f0
        /*0184*/ 	.word	0x000000ff
        /*0188*/ 	.word	0x00011838
        /*018c*/ 	.short	0x0100
        /*018e*/ 	.byte	0x08
	.zero		1


	//   ....[10]....
        /*0190*/ 	.word	0x00000520
        /*0194*/ 	.word	0x000000ff
        /*0198*/ 	.word	0x00011850
        /*019c*/ 	.short	0x0100
        /*019e*/ 	.byte	0x08
	.zero		1


	//   ....[11]....
        /*01a0*/ 	.word	0x00000530
        /*01a4*/ 	.word	0x000000ff
        /*01a8*/ 	.word	0x00011870
        /*01ac*/ 	.short	0x0100
        /*01ae*/ 	.byte	0x08
	.zero		1


	//   ....[12]....
        /*01b0*/ 	.word	0x00000540
        /*01b4*/ 	.word	0x000000ff
        /*01b8*/ 	.word	0x00011858
        /*01bc*/ 	.short	0x0100
        /*01be*/ 	.byte	0x08
	.zero		1


	//   ....[13]....
        /*01c0*/ 	.word	0x00000550
        /*01c4*/ 	.word	0x000000ff
        /*01c8*/ 	.word	0x00011878
        /*01cc*/ 	.short	0x0100
        /*01ce*/ 	.byte	0x08
	.zero		1


	//   ....[14]....
        /*01d0*/ 	.word	0x00000560
        /*01d4*/ 	.word	0x000000ff
        /*01d8*/ 	.word	0x00011860
        /*01dc*/ 	.short	0x0100
        /*01de*/ 	.byte	0x08
	.zero		1


	//   ....[15]....
        /*01e0*/ 	.word	0x00000570
        /*01e4*/ 	.word	0x000000ff
        /*01e8*/ 	.word	0x00011880
        /*01ec*/ 	.short	0x0100
        /*01ee*/ 	.byte	0x08
	.zero		1


	//   ....[16]....
        /*01f0*/ 	.word	0x00000580
        /*01f4*/ 	.word	0x000000ff
        /*01f8*/ 	.word	0x00011868
        /*01fc*/ 	.short	0x0100
        /*01fe*/ 	.byte	0x08
	.zero		1


	//   ....[17]....
        /*0200*/ 	.word	0x00000590
        /*0204*/ 	.word	0x000000ff
        /*0208*/ 	.word	0x00011888
        /*020c*/ 	.short	0x0100
        /*020e*/ 	.byte	0x08
	.zero		1


	//   ....[18]....
        /*0210*/ 	.word	0x000007a0
        /*0214*/ 	.word	0x00000004
        /*0218*/ 	.word	0x00011848
        /*021c*/ 	.short	0x010a
        /*021e*/ 	.byte	0x3f
	.zero		1


	//   ....[19]....
        /*0220*/ 	.word	0x00000c70
        /*0224*/ 	.word	0x00000003
        /*0228*/ 	.word	0x00011820
        /*022c*/ 	.short	0x010a
        /*022e*/ 	.byte	0x3f
	.zero		1


	//   ....[20]....
        /*0230*/ 	.word	0x00001070
        /*0234*/ 	.word	0x00000003
        /*0238*/ 	.word	0x00011820
        /*023c*/ 	.short	0x010a
        /*023e*/ 	.byte	0x3f
	.zero		1


	//   ....[21]....
        /*0240*/ 	.word	0x00001500
        /*0244*/ 	.word	0x00000003
        /*0248*/ 	.word	0x00011820
        /*024c*/ 	.short	0x010a
        /*024e*/ 	.byte	0x3f
	.zero		1


	//   ....[22]....
        /*0250*/ 	.word	0x00001960
        /*0254*/ 	.word	0x0000000e
        /*0258*/ 	.word	0x00011820
        /*025c*/ 	.short	0x010a
        /*025e*/ 	.byte	0x3f
	.zero		1


	//   ....[23]....
        /*0260*/ 	.word	0x00001e40
        /*0264*/ 	.word	0x00000002
        /*0268*/ 	.word	0x00011840
        /*026c*/ 	.short	0x010a
        /*026e*/ 	.byte	0x3f
	.zero		1


	//   ....[24]....
        /*0270*/ 	.word	0x00001f20
        /*0274*/ 	.word	0x00000002
        /*0278*/ 	.word	0x00011800
        /*027c*/ 	.short	0x010a
        /*027e*/ 	.byte	0x3f
	.zero		1


	//   ....[25]....
        /*0280*/ 	.word	0x00003920
        /*0284*/ 	.word	0x00000002
        /*0288*/ 	.word	0x00011808
        /*028c*/ 	.short	0x010a
        /*028e*/ 	.byte	0x3f
	.zero		1


	//   ....[26]....
        /*0290*/ 	.word	0x00004330
        /*0294*/ 	.word	0x00000018
        /*0298*/ 	.word	0x00000000
        /*029c*/ 	.short	0x0101
        /*029e*/ 	.byte	0x3f
	.zero		1


	//   ....[27]....
        /*02a0*/ 	.word	0x000043f0
        /*02a4*/ 	.word	0x00000019
        /*02a8*/ 	.word	0x00011800
        /*02ac*/ 	.short	0x010a
        /*02ae*/ 	.byte	0x3f
	.zero		1


	//   ....[28]....
        /*02b0*/ 	.word	0x000047e0
        /*02b4*/ 	.word	0x00000074
        /*02b8*/ 	.word	0x00011820
        /*02bc*/ 	.short	0x010a
        /*02be*/ 	.byte	0x3f
	.zero		1


	//   ....[29]....
        /*02c0*/ 	.word	0x00004fb0
        /*02c4*/ 	.word	0x0000007b
        /*02c8*/ 	.word	0x00000000
        /*02cc*/ 	.short	0x0101
        /*02ce*/ 	.byte	0x3f
	.zero		1


	//   ....[30]....
        /*02d0*/ 	.word	0x00005400
        /*02d4*/ 	.word	0x00000080
        /*02d8*/ 	.word	0x00011800
        /*02dc*/ 	.short	0x010a
        /*02de*/ 	.byte	0x3f
	.zero		1


	//   ....[31]....
        /*02e0*/ 	.word	0x00006be0
        /*02e4*/ 	.word	0x00000018
        /*02e8*/ 	.word	0x00000000
        /*02ec*/ 	.short	0x0101
        /*02ee*/ 	.byte	0x3f
	.zero		1


	//   ....[32]....
        /*02f0*/ 	.word	0x00006c90
        /*02f4*/ 	.word	0x00000018
        /*02f8*/ 	.word	0x00011820
        /*02fc*/ 	.short	0x010a
        /*02fe*/ 	.byte	0x3f
	.zero		1


	//   ....[33]....
        /*0300*/ 	.word	0x000071a0
        /*0304*/ 	.word	0x00000019
        /*0308*/ 	.word	0x00011800
        /*030c*/ 	.short	0x010a
        /*030e*/ 	.byte	0x3f
	.zero		1


	//   ....[34]....
        /*0310*/ 	.word	0x00007630
        /*0314*/ 	.word	0x00000074
        /*0318*/ 	.word	0x00011820
        /*031c*/ 	.short	0x010a
        /*031e*/ 	.byte	0x3f
	.zero		1


	//   ....[35]....
        /*0320*/ 	.word	0x000082c0
        /*0324*/ 	.word	0x0000002a
        /*0328*/ 	.word	0x00000000
        /*032c*/ 	.short	0x0101
        /*032e*/ 	.byte	0x3f
	.zero		1


	//   ....[36]....
        /*0330*/ 	.word	0x00008770
        /*0334*/ 	.word	0x0000002a
        /*0338*/ 	.word	0x00011800
        /*033c*/ 	.short	0x010a
        /*033e*/ 	.byte	0x3f
	.zero		1


	//   ....[37]....
        /*0340*/ 	.word	0x0000a120
        /*0344*/ 	.word	0x00000003
        /*0348*/ 	.word	0x00000000
        /*034c*/ 	.short	0x0101
        /*034e*/ 	.byte	0x3f
	.zero		1


	//   ....[38]....
        /*0350*/ 	.word	0x0000a1a0
        /*0354*/ 	.word	0x00000003
        /*0358*/ 	.word	0x00011820
        /*035c*/ 	.short	0x010a
        /*035e*/ 	.byte	0x3f
	.zero		1


	//----- nvinfo : EIATTR_NUM_MBARRIERS
	.align		4
.L_36:
        /*0360*/ 	.byte	0x03, 0x38
        /*0362*/ 	.short	0x0012


	//----- nvinfo : EIATTR_EXIT_INSTR_OFFSETS
	.align		4
        /*0364*/ 	.byte	0x04, 0x1c
        /*0366*/ 	.short	(.L_38 - .L_37)


	//   ....[0]....
.L_37:
        /*0368*/ 	.word	0x0000c420


	//----- nvinfo : EIATTR_MAX_THREADS
	.align		4
.L_38:
        /*036c*/ 	.byte	0x04, 0x05
        /*036e*/ 	.short	(.L_40 - .L_39)
.L_39:
        /*0370*/ 	.word	0x00000080
        /*0374*/ 	.word	0x00000001
        /*0378*/ 	.word	0x00000001


	//----- nvinfo : EIATTR_CRS_STACK_SIZE
	.align		4
.L_40:
        /*037c*/ 	.byte	0x04, 0x1e
        /*037e*/ 	.short	(.L_42 - .L_41)
.L_41:
        /*0380*/ 	.word	0x00000000


	//----- nvinfo : EIATTR_CBANK_PARAM_SIZE
	.align		4
.L_42:
        /*0384*/ 	.byte	0x03, 0x19
        /*0386*/ 	.short	0x0870


	//----- nvinfo : EIATTR_PARAM_CBANK
	.align		4
        /*0388*/ 	.byte	0x04, 0x0a
        /*038a*/ 	.short	(.L_44 - .L_43)
	.align		4
.L_43:
        /*038c*/ 	.word	index@(.nv.constant0._ZN7cutlass13device_kernelINS_4fmha6kernel13FmhaKernelTmaINS1_10collective15FmhaMainloopTmaINS_10bfloat16_tEfN4cute5tupleIJNS7_1CILi64EEESA_NS9_ILi112EEEEEENS4_12CausalFusionEJEEENS4_15FmhaFwdEpilogueIS6_fNS8_IJSA_SB_SA_EEEEEJEEEEEvNT_6ParamsE)
        /*0390*/ 	.short	0x0210
        /*0392*/ 	.short	0x0870


	//----- nvinfo : EIATTR_SW_WAR
	.align		4
.L_44:
        /*0394*/ 	.byte	0x04, 0x36
        /*0396*/ 	.short	(.L_46 - .L_45)
.L_45:
        /*0398*/ 	.word	0x00000008
.L_46:


//--------------------- .nv.callgraph             --------------------------
	.section	.nv.callgraph,"",@"SHT_CUDA_CALLGRAPH"
	.align	4
	.sectionentsize	8
	.align		4
        /*0000*/ 	.word	0x00000000
	.align		4
        /*0004*/ 	.word	0xffffffff
	.align		4
        /*0008*/ 	.word	index@(_ZN7cutlass13device_kernelINS_4fmha6kernel13FmhaKernelTmaINS1_10collective15FmhaMainloopTmaINS_10bfloat16_tEfN4cute5tupleIJNS7_1CILi64EEESA_NS9_ILi112EEEEEENS4_12CausalFusionEJEEENS4_15FmhaFwdEpilogueIS6_fNS8_IJSA_SB_SA_EEEEEJEEEEEvNT_6ParamsE)
	.align		4
        /*000c*/ 	.word	index@(__assertfail)
	.align		4
        /*0010*/ 	.word	0x00000000
	.align		4
        /*0014*/ 	.word	0xfffffffe
	.align		4
        /*0018*/ 	.word	0x00000000
	.align		4
        /*001c*/ 	.word	0xfffffffd
	.align		4
        /*0020*/ 	.word	0x00000000
	.align		4
        /*0024*/ 	.word	0xfffffffc


//--------------------- .nv.constant4             --------------------------
	.section	.nv.constant4,"a",@progbits
	.align	8
	.align		8
.nv.constant4:
        /*0000*/ 	.dword	__assertfail
	.align		8
        /*0008*/ 	.dword	__unnamed_1
	.align		8
        /*0010*/ 	.dword	__unnamed_2
	.align		8
        /*0018*/ 	.dword	_ZN39_INTERNAL_4ceacf7a_4_k_cu_378023c0_29164cuda3std3__45__cpo5beginE
	.align		8
        /*0020*/ 	.dword	_ZN39_INTERNAL_4ceacf7a_4_k_cu_378023c0_29164cuda3std3__45__cpo3endE
	.align		8
        /*0028*/ 	.dword	_ZN39_INTERNAL_4ceacf7a_4_k_cu_378023c0_29164cuda3std3__45__cpo6cbeginE
	.align		8
        /*0030*/ 	.dword	_ZN39_INTERNAL_4ceacf7a_4_k_cu_378023c0_29164cuda3std3__45__cpo4cendE
	.align		8
        /*0038*/ 	.dword	_ZN39_INTERNAL_4ceacf7a_4_k_cu_378023c0_29164cuda3std3__441_GLOBAL__N__4ceacf7a_4_k_cu_378023c0_29166ignoreE
	.align		8
        /*0040*/ 	.dword	_ZN39_INTERNAL_4ceacf7a_4_k_cu_378023c0_29164cuda3std3__419piecewise_constructE
	.align		8
        /*0048*/ 	.dword	_ZN39_INTERNAL_4ceacf7a_4_k_cu_378023c0_29164cuda3std3__48in_placeE
	.align		8
        /*0050*/ 	.dword	_ZN39_INTERNAL_4ceacf7a_4_k_cu_378023c0_29164cuda3std6ranges3__45__cpo4swapE
	.align		8
        /*0058*/ 	.dword	_ZN39_INTERNAL_4ceacf7a_4_k_cu_378023c0_29164cuda3std6ranges3__45__cpo9iter_moveE
	.align		8
        /*0060*/ 	.dword	_ZN39_INTERNAL_4ceacf7a_4_k_cu_378023c0_29164cute7productE
	.align		8
        /*0068*/ 	.dword	_ZN39_INTERNAL_4ceacf7a_4_k_cu_378023c0_29164cute1_E
	.align		8
        /*0070*/ 	.dword	$str$23
	.align		8
        /*0078*/ 	.dword	$str$24


//--------------------- .text._ZN7cutlass13device_kernelINS_4fmha6kernel13FmhaKernelTmaINS1_10collective15FmhaMainloopTmaINS_10bfloat16_tEfN4cute5tupleIJNS7_1CILi64EEESA_NS9_ILi112EEEEEENS4_12CausalFusionEJEEENS4_15FmhaFwdEpilogueIS6_fNS8_IJSA_SB_SA_EEEEEJEEEEEvNT_6ParamsE --------------------------
	.section	.text._ZN7cutlass13device_kernelINS_4fmha6kernel13FmhaKernelTmaINS1_10collective15FmhaMainloopTmaINS_10bfloat16_tEfN4cute5tupleIJNS7_1CILi64EEESA_NS9_ILi112EEEEEENS4_12CausalFusionEJEEENS4_15FmhaFwdEpilogueIS6_fNS8_IJSA_SB_SA_EEEEEJEEEEEvNT_6ParamsE,"ax",@progbits
	.align	128
.text._ZN7cutlass13device_kernelINS_4fmha6kernel13FmhaKernelTmaINS1_10collective15FmhaMainloopTmaINS_10bfloat16_tEfN4cute5tupleIJNS7_1CILi64EEESA_NS9_ILi112EEEEEENS4_12CausalFusionEJEEENS4_15FmhaFwdEpilogueIS6_fNS8_IJSA_SB_SA_EEEEEJEEEEEvNT_6ParamsE:
        .type           _ZN7cutlass13device_kernelINS_4fmha6kernel13FmhaKernelTmaINS1_10collective15FmhaMainloopTmaINS_10bfloat16_tEfN4cute5tupleIJNS7_1CILi64EEESA_NS9_ILi112EEEEEENS4_12CausalFusionEJEEENS4_15FmhaFwdEpilogueIS6_fNS8_IJSA_SB_SA_EEEEEJEEEEEvNT_6ParamsE,@function
        .size           _ZN7cutlass13device_kernelINS_4fmha6kernel13FmhaKernelTmaINS1_10collective15FmhaMainloopTmaINS_10bfloat16_tEfN4cute5tupleIJNS7_1CILi64EEESA_NS9_ILi112EEEEEENS4_12CausalFusionEJEEENS4_15FmhaFwdEpilogueIS6_fNS8_IJSA_SB_SA_EEEEEJEEEEEvNT_6ParamsE,(.L_x_88 - _ZN7cutlass13device_kernelINS_4fmha6kernel13FmhaKernelTmaINS1_10collective15FmhaMainloopTmaINS_10bfloat16_tEfN4cute5tupleIJNS7_1CILi64EEESA_NS9_ILi112EEEEEENS4_12CausalFusionEJEEENS4_15FmhaFwdEpilogueIS6_fNS8_IJSA_SB_SA_EEEEEJEEEEEvNT_6ParamsE)
        .other          _ZN7cutlass13device_kernelINS_4fmha6kernel13FmhaKernelTmaINS1_10collective15FmhaMainloopTmaINS_10bfloat16_tEfN4cute5tupleIJNS7_1CILi64EEESA_NS9_ILi112EEEEEENS4_12CausalFusionEJEEENS4_15FmhaFwdEpilogueIS6_fNS8_IJSA_SB_SA_EEEEEJEEEEEvNT_6ParamsE,@"STO_CUDA_ENTRY STV_DEFAULT"
_ZN7cutlass13device_kernelINS_4fmha6kernel13FmhaKernelTmaINS1_10collective15FmhaMainloopTmaINS_10bfloat16_tEfN4cute5tupleIJNS7_1CILi64EEESA_NS9_ILi112EEEEEENS4_12CausalFusionEJEEENS4_15FmhaFwdEpilogueIS6_fNS8_IJSA_SB_SA_EEEEEJEEEEEvNT_6ParamsE:
[----:B------:R-:W1:Y:S01]  /*0000*/  LDC R1, c[0x0][0x28] ;  /* 0x00000a00ff017b82 */ /* 0x000e620000000800 */
[----:B------:R-:W2:Y:S01]  /*0010*/  S2R R16, SR_TID.X ;  /* 0x0000000000107919 */ /* 0x000ea20000002100 */
[----:B------:R-:W-:Y:S01]  /*0020*/  ELECT P0, URZ, PT ;  /* 0x00000000003f782f */ /* 0x000fe20003800000 */
[----:B------:R-:W-:Y:S01]  /*0030*/  BSSY B0, `(.L_x_0) ;  /* 0x0000010000007945 */ /* 0x000fe20003800000 */
[----:B--2---:R-:W-:-:S05]  /*0040*/  SHF.R.U32.HI R12, RZ, 0x5, R16 ;  /* 0x00000005ff0c7819 */ /* 0x004fca0000011610 */
[----:B------:R-:W2:Y:S02]  /*0050*/  SHFL.IDX PT, R0, R12, RZ, 0x1f ;  /* 0x00001fff0c007589 */ /* 0x000ea400000e0000 */
[----:B--2---:R-:W-:-:S13]  /*0060*/  ISETP.NE.OR P0, PT, R0, RZ, !P0 ;  /* 0x000000ff0000720c */ /* 0x004fda0004705670 */
[----:B-1----:R-:W-:Y:S05]  /*0070*/  @P0 BRA `(.L_x_1) ;  /* 0x00000000002c0947 */ /* 0x002fea0003800000 */
[----:B------:R-:W-:Y:S02]  /*0080*/  ULDC.64 UR4, c[0x0][0x198] ;  /* 0x0000660000047ab9 */ /* 0x000fe40000000a00 */
[----:B------:R-:W-:Y:S02]  /*0090*/  UIADD3 UR6, UP0, UR4, 0xf0, URZ ;  /* 0x000000f004067890 */ /* 0x000fe4000ff1e03f */
[----:B------:R-:W-:Y:S02]  /*00a0*/  UIADD3 UR8, UP1, UR4, 0x1f0, URZ ;  /* 0x000001f004087890 */ /* 0x000fe4000ff3e03f */
[----:B------:R-:W-:Y:S02]  /*00b0*/  UIADD3 UR4, UP2, UR4, 0x2f0, URZ ;  /* 0x000002f004047890 */ /* 0x000fe4000ff5e03f */
[----:B------:R-:W-:Y:S02]  /*00c0*/  UIADD3.X UR7, URZ, UR5, URZ, UP0, !UPT ;  /* 0x000000053f077290 */ /* 0x000fe400087fe43f */
[----:B------:R-:W-:-:S02]  /*00d0*/  UIADD3.X UR9, URZ, UR5, URZ, UP1, !UPT ;  /* 0x000000053f097290 */ /* 0x000fc40008ffe43f */
[----:B------:R-:W-:-:S05]  /*00e0*/  UIADD3.X UR5, URZ, UR5, URZ, UP2, !UPT ;  /* 0x000000053f057290 */ /* 0x000fca00097fe43f */
[----:B------:R1:W-:Y:S02]  /*00f0*/  UTMACCTL.PF [UR6] ;  /* 0x00000000060079b9 */ /* 0x0003e40008040000 */
[----:B------:R1:W-:Y:S02]  /*0100*/  UTMACCTL.PF [UR8] ;  /* 0x00000000080079b9 */ /* 0x0003e40008040000 */
[----:B------:R1:W-:Y:S02]  /*0110*/  UTMACCTL.PF [UR4] ;  /* 0x00000000040079b9 */ /* 0x0003e40008040000 */
[----:B-1----:R-:W-:Y:S01]  /*0120*/  NOP ;  /* 0x0000000000007918 */ /* 0x002fe20000000000 */
.L_x_1:
[----:B------:R-:W-:Y:S05]  /*0130*/  BSYNC B0 ;  /* 0x0000000000007941 */ /* 0x000fea0003800000 */
.L_x_0:
[----:B------:R-:W1:Y:S02]  /*0140*/  SHFL.IDX PT, R0, R12, RZ, 0x1f ;  /* 0x00001fff0c007589 */ /* 0x000e6400000e0000 */
[----:B-1----:R-:W-:-:S13]  /*0150*/  ISETP.NE.AND P0, PT, R0, RZ, PT ;  /* 0x000000ff0000720c */ /* 0x002fda0003f05270 */
[----:B------:R-:W-:Y:S05]  /*0160*/  @P0 BRA `(.L_x_2) ;  /* 0x0000000000400947 */ /* 0x000fea0003800000 */
[----:B------:R-:W1:Y:S01]  /*0170*/  S2UR UR8, SR_CgaCtaId ;  /* 0x00000000000879c3 */ /* 0x000e620000008800 */
[----:B------:R-:W-:Y:S01]  /*0180*/  UMOV UR4, 0x400 ;  /* 0x0000040000047882 */ /* 0x000fe20000000000 */
[----:B------:R-:W-:Y:S01]  /*0190*/  UMOV UR5, 0x1 ;  /* 0x0000000100057882 */ /* 0x000fe20000000000 */
[----:B------:R-:W-:Y:S01]  /*01a0*/  UMOV UR6, 0x80 ;  /* 0x0000008000067882 */ /* 0x000fe20000000000 */
[----:B------:R-:W-:Y:S01]  /*01b0*/  ELECT P0, URZ, PT ;  /* 0x00000000003f782f */ /* 0x000fe20003800000 */
[----:B------:R-:W-:-:S04]  /*01c0*/  UIADD3 UR6, -UR6, 0x100000, URZ ;  /* 0x0010000006067890 */ /* 0x000fc8000fffe13f */
[----:B------:R-:W-:Y:S02]  /*01d0*/  USHF.L.U32 UR7, UR6, 0xb, URZ ;  /* 0x0000000b06077899 */ /* 0x000fe4000800063f */
[----:B------:R-:W-:Y:S02]  /*01e0*/  USHF.L.U32 UR6, UR6, 0x1, URZ ;  /* 0x0000000106067899 */ /* 0x000fe4000800063f */
[----:B-1----:R-:W-:Y:S02]  /*01f0*/  ULEA UR8, UR8, UR4, 0x18 ;  /* 0x0000000408087291 */ /* 0x002fe4000f8ec03f */
[----:B------:R-:W-:-:S04]  /*0200*/  UIADD3 UR4, -UR5, 0x100000, URZ ;  /* 0x0010000005047890 */ /* 0x000fc8000fffe13f */
[----:B------:R-:W-:Y:S02]  /*0210*/  USHF.L.U32 UR5, UR4, 0xb, URZ ;  /* 0x0000000b04057899 */ /* 0x000fe4000800063f */
[----:B------:R-:W-:Y:S01]  /*0220*/  USHF.L.U32 UR4, UR4, 0x1, URZ ;  /* 0x0000000104047899 */ /* 0x000fe2000800063f */
[----:B------:R-:W1:Y:S11]  /*0230*/  FENCE.VIEW.ASYNC.S ;  /* 0x00000000000073c6 */ /* 0x000e760000000000 */
[----:B-1----:R1:W2:Y:S01]  /*0240*/  SYNCS.EXCH.64 URZ, [UR8+0x11840], UR4 ;  /* 0x01184004083f75b2 */ /* 0x0022a20008000100 */
[----:B------:R1:W3:Y:S01]  /*0250*/  SYNCS.EXCH.64 URZ, [UR8+0x11848], UR6 ;  /* 0x01184806083f75b2 */ /* 0x0002e20008000100 */
[----:B------:R-:W-:Y:S01]  /*0260*/  NOP ;  /* 0x0000000000007918 */ /* 0x000fe20000000000 */
.L_x_2:
[----:B------:R-:W4:Y:S01]  /*0270*/  SHFL.IDX PT, R0, R12, RZ, 0x1f ;  /* 0x00001fff0c007589 */ /* 0x000f2200000e0000 */
[----:B------:R-:W-:Y:S01]  /*0280*/  NOP ;  /* 0x0000000000007918 */ /* 0x000fe20000000000 */
[----:B----4-:R-:W-:-:S13]  /*0290*/  ISETP.NE.AND P0, PT, R0, RZ, PT ;  /* 0x000000ff0000720c */ /* 0x010fda0003f05270 */
[----:B------:R-:W-:Y:S05]  /*02a0*/  @P0 BRA `(.L_x_3) ;  /* 0x0000000000580947 */ /* 0x000fea0003800000 */
[----:B-1----:R-:W1:Y:S01]  /*02b0*/  S2UR UR5, SR_CgaCtaId ;  /* 0x00000000000579c3 */ /* 0x002e620000008800 */
[----:B------:R-:W-:Y:S01]  /*02c0*/  UMOV UR4, 0x400 ;  /* 0x0000040000047882 */ /* 0x000fe20000000000 */
[----:B------:R-:W-:Y:S01]  /*02d0*/  UMOV UR6, 0x1 ;  /* 0x0000000100067882 */ /* 0x000fe20000000000 */
[----:B------:R-:W-:Y:S01]  /*02e0*/  UMOV UR7, 0x80 ;  /* 0x0000008000077882 */ /* 0x000fe20000000000 */
[----:B------:R-:W-:Y:S01]  /*02f0*/  ELECT P0, URZ, PT ;  /* 0x00000000003f782f */ /* 0x000fe20003800000 */
[----:B-1----:R-:W-:Y:S02]  /*0300*/  ULEA UR8, UR5, UR4, 0x18 ;  /* 0x0000000405087291 */ /* 0x002fe4000f8ec03f */
[----:B------:R-:W-:-:S04]  /*0310*/  UIADD3 UR4, -UR6, 0x100000, URZ ;  /* 0x0010000006047890 */ /* 0x000fc8000fffe13f */
[----:B------:R-:W-:Y:S02]  /*0320*/  USHF.L.U32 UR5, UR4, 0xb, URZ ;  /* 0x0000000b04057899 */ /* 0x000fe4000800063f */
[----:B------:R-:W-:Y:S02]  /*0330*/  USHF.L.U32 UR4, UR4, 0x1, URZ ;  /* 0x0000000104047899 */ /* 0x000fe4000800063f */
[----:B------:R-:W-:-:S04]  /*0340*/  UIADD3 UR6, -UR7, 0x100000, URZ ;  /* 0x0010000007067890 */ /* 0x000fc8000fffe13f */
[----:B------:R-:W-:Y:S02]  /*0350*/  USHF.L.U32 UR7, UR6, 0xb, URZ ;  /* 0x0000000b06077899 */ /* 0x000fe4000800063f */
[----:B------:R-:W-:Y:S01]  /*0360*/  USHF.L.U32 UR6, UR6, 0x1, URZ ;  /* 0x0000000106067899 */ /* 0x000fe2000800063f */
[----:B------:R-:W1:Y:S03]  /*0370*/  FENCE.VIEW.ASYNC.S ;  /* 0x00000000000073c6 */ /* 0x000e660000000000 */
[----:B-1----:R4:W1:Y:S08]  /*0380*/  SYNCS.EXCH.64 URZ, [UR8+0x11800], UR4 ;  /* 0x01180004083f75b2 */ /* 0x0028700008000100 */
[----:B------:R4:W1:Y:S01]  /*0390*/  SYNCS.EXCH.64 URZ, [UR8+0x11820], UR6 ;  /* 0x01182006083f75b2 */ /* 0x0008620008000100 */
[----:B------:R4:W1:Y:S01]  /*03a0*/  SYNCS.EXCH.64 URZ, [UR8+0x11808], UR4 ;  /* 0x01180804083f75b2 */ /* 0x0008620008000100 */
[----:B------:R4:W1:Y:S01]  /*03b0*/  SYNCS.EXCH.64 URZ, [UR8+0x11828], UR6 ;  /* 0x01182806083f75b2 */ /* 0x0008620008000100 */
[----:B------:R4:W1:Y:S01]  /*03c0*/  SYNCS.EXCH.64 URZ, [UR8+0x11810], UR4 ;  /* 0x01181004083f75b2 */ /* 0x0008620008000100 */
[----:B------:R4:W1:Y:S01]  /*03d0*/  SYNCS.EXCH.64 URZ, [UR8+0x11830], UR6 ;  /* 0x01183006083f75b2 */ /* 0x0008620008000100 */
[----:B------:R4:W1:Y:S01]  /*03e0*/  SYNCS.EXCH.64 URZ, [UR8+0x11818], UR4 ;  /* 0x01181804083f75b2 */ /* 0x0008620008000100 */
[----:B------:R4:W1:Y:S02]  /*03f0*/  SYNCS.EXCH.64 URZ, [UR8+0x11838], UR6 ;  /* 0x01183806083f75b2 */ /* 0x0008640008000100 */
[----:B----4-:R-:W-:Y:S01]  /*0400*/  NOP ;  /* 0x0000000000007918 */ /* 0x010fe20000000000 */
.L_x_3:
        /* <DEDUP_REMOVED lines=26> */
.L_x_4:
[----:B------:R-:W4:Y:S01]  /*05b0*/  S2UR UR43, SR_CTAID.X ;  /* 0x00000000002b79c3 */ /* 0x000f220000002500 */
[----:B------:R-:W5:Y:S01]  /*05c0*/  SHFL.IDX PT, R12, R12, RZ, 0x1f ;  /* 0x00001fff0c0c7589 */ /* 0x000f6200000e0000 */
[----:B-1----:R-:W-:Y:S01]  /*05d0*/  ULDC UR4, c[0x0][0x28c] ;  /* 0x0000a30000047ab9 */ /* 0x002fe20000000800 */
[----:B------:R-:W-:Y:S02]  /*05e0*/  ELECT P0, URZ, PT ;  /* 0x00000000003f782f */ /* 0x000fe40003800000 */
[----:B------:R-:W-:Y:S01]  /*05f0*/  SHF.R.S32.HI R3, RZ, 0x1f, R16 ;  /* 0x0000001fff037819 */ /* 0x000fe20000011410 */
[----:B------:R-:W-:Y:S01]  /*0600*/  UIADD3 UR4, UR4, 0x3f, URZ ;  /* 0x0000003f04047890 */ /* 0x000fe2000fffe03f */
[----:B------:R-:W-:Y:S01]  /*0610*/  NOP ;  /* 0x0000000000007918 */ /* 0x000fe20000000000 */
[----:B------:R-:W-:Y:S01]  /*0620*/  BSSY B0, `(.L_x_5) ;  /* 0x0000052000007945 */ /* 0x000fe20003800000 */
[----:B------:R-:W-:Y:S01]  /*0630*/  LEA.HI R3, R3, R16, RZ, 0x7 ;  /* 0x0000001003037211 */ /* 0x000fe200078f38ff */
[----:B------:R-:W-:Y:S01]  /*0640*/  USHF.R.S32.HI UR5, URZ, 0x1f, UR4 ;  /* 0x0000001f3f057899 */ /* 0x000fe20008011404 */
[----:B------:R-:W1:Y:S01]  /*0650*/  S2UR UR60, SR_CTAID.Y ;  /* 0x00000000003c79c3 */ /* 0x000e620000002600 */
[----:B------:R-:W-:-:S02]  /*0660*/  MOV R11, RZ ;  /* 0x000000ff000b7202 */ /* 0x000fc40000000f00 */
[----:B------:R-:W-:Y:S01]  /*0670*/  ULEA.HI UR5, UR5, UR4, URZ, 0x6 ;  /* 0x0000000405057291 */ /* 0x000fe2000f8f303f */
[----:B------:R-:W-:-:S03]  /*0680*/  LOP3.LUT R3, R3, 0xffffff80, RZ, 0xc0, !PT ;  /* 0xffffff8003037812 */ /* 0x000fc600078ec0ff */
[----:B------:R-:W-:Y:S01]  /*0690*/  USHF.R.S32.HI UR5, URZ, 0x6, UR5 ;  /* 0x000000063f057899 */ /* 0x000fe20008011405 */
[----:B------:R-:W1:Y:S01]  /*06a0*/  S2UR UR61, SR_CTAID.Z ;  /* 0x00000000003d79c3 */ /* 0x000e620000002700 */
[----:B------:R-:W-:Y:S01]  /*06b0*/  IMAD.IADD R10, R16, 0x1, -R3 ;  /* 0x00000001100a7824 */ /* 0x000fe200078e0a03 */
[----:B----4-:R-:W-:-:S06]  /*06c0*/  USHF.L.U32 UR43, UR43, 0x6, URZ ;  /* 0x000000062b2b7899 */ /* 0x010fcc000800063f */
[----:B--23--:R-:W-:Y:S01]  /*06d0*/  BAR.SYNC.DEFER_BLOCKING 0x0 ;  /* 0x0000000000007b1d */ /* 0x00cfe20000010000 */
[----:B-----5:R-:W-:Y:S01]  /*06e0*/  ISETP.EQ.AND P1, PT, R12, RZ, P0 ;  /* 0x000000ff0c00720c */ /* 0x020fe20000722270 */
[----:B------:R-:W-:-:S04]  /*06f0*/  IMAD.U32 R0, RZ, RZ, UR43 ;  /* 0x0000002bff007e24 */ /* 0x000fc8000f8e00ff */
[----:B------:R-:W-:-:S05]  /*0700*/  VIADD R0, R0, 0x7f ;  /* 0x0000007f00007836 */ /* 0x000fca0000000000 */
[----:B------:R-:W-:-:S04]  /*0710*/  SHF.R.U32.HI R0, RZ, 0x6, R0 ;  /* 0x00000006ff007819 */ /* 0x000fc80000011600 */
[----:B------:R-:W-:Y:S01]  /*0720*/  VIMNMX R2, R0, UR5, PT ;  /* 0x0000000500027c48 */ /* 0x000fe2000bfe0100 */
[----:B-1----:R-:W-:Y:S06]  /*0730*/  @!P1 BRA `(.L_x_6) ;  /* 0x0000000400009947 */ /* 0x002fec0003800000 */
[----:B------:R-:W1:Y:S01]  /*0740*/  S2R R4, SR_CgaCtaId ;  /* 0x0000000000047919 */ /* 0x000e620000008800 */
[----:B------:R-:W-:Y:S01]  /*0750*/  MOV R3, 0x400 ;  /* 0x0000040000037802 */ /* 0x000fe20000000f00 */
[----:B------:R-:W-:Y:S01]  /*0760*/  IMAD.MOV.U32 R5, RZ, RZ, 0x1 ;  /* 0x00000001ff057424 */ /* 0x000fe200078e00ff */
[----:B------:R-:W-:Y:S02]  /*0770*/  ISETP.NE.AND P3, PT, R10, RZ, PT ;  /* 0x000000ff0a00720c */ /* 0x000fe40003f65270 */
[----:B-1----:R-:W-:Y:S02]  /*0780*/  LEA R4, R4, R3, 0x18 ;  /* 0x0000000304047211 */ /* 0x002fe400078ec0ff */
[----:B------:R-:W-:-:S09]  /*0790*/  SHF.L.U32 R3, R5, 0x1f, RZ ;  /* 0x0000001f05037819 */ /* 0x000fd200000006ff */
.L_x_7:
[----:B-1----:R1:W2:Y:S02]  /*07a0*/  SYNCS.PHASECHK.TRANS64.TRYWAIT P2, [R4+URZ+0x11848], R3 ;  /* 0x01184803040075a7 */ /* 0x0022a4000804017f */
[----:B--2---:R-:W-:Y:S05]  /*07b0*/  @!P2 NANOSLEEP.SYNCS 0x989680 ;  /* 0x009896800000a95d */ /* 0x004fea0003900000 */
[----:B------:R-:W2:Y:S02]  /*07c0*/  @!P2 SYNCS.PHASECHK.TRANS64 P2, [R4+URZ+0x11848], R3 ;  /* 0x011848030400a5a7 */ /* 0x000ea4000804007f */
[----:B--2---:R-:W-:Y:S05]  /*07d0*/  @!P2 BRA `(.L_x_7) ;  /* 0xfffffffc00f0a947 */ /* 0x004fea000383ffff */
[----:B------:R-:W-:Y:S05]  /*07e0*/  @P3 BRA `(.L_x_8) ;  /* 0x0000000000143947 */ /* 0x000fea0003800000 */
[----:B------:R-:W-:Y:S02]  /*07f0*/  LOP3.LUT P2, RZ, R16, 0x1f, RZ, 0xc0, !PT ;  /* 0x0000001f10ff7812 */ /* 0x000fe4000784c0ff */
[----:B-1----:R-:W-:-:S04]  /*0800*/  MOV R3, 0x3800 ;  /* 0x0000380000037802 */ /* 0x002fc80000000f00 */
[----:B------:R2:W-:Y:S07]  /*0810*/  SYNCS.ARRIVE.TRANS64 RZ, [R4+URZ+0x11840], R3 ;  /* 0x0118400304ff79a7 */ /* 0x0005ee000800003f */
[----:B------:R-:W-:Y:S05]  /*0820*/  @!P2 BRA `(.L_x_8) ;  /* 0x000000000004a947 */ /* 0x000fea0003800000 */
[----:B------:R-:W-:Y:S01]  /*0830*/  BPT.TRAP 0x1 ;  /* 0x000000040000795c */ /* 0x000fe20000300000 */
.L_x_8:
[----:B------:R-:W-:Y:S01]  /*0840*/  R2UR UR40, R4 ;  /* 0x00000000042872ca */ /* 0x000fe200000e0000 */
[----:B------:R-:W-:Y:S01]  /*0850*/  ULDC.64 UR4, c[0x0][0x198] ;  /* 0x0000660000047ab9 */ /* 0x000fe20000000a00 */
[----:B------:R-:W-:Y:S01]  /*0860*/  UMOV UR6, 0x0 ;  /* 0x0000000000067882 */ /* 0x000fe20000000000 */
[----:B------:R-:W-:Y:S01]  /*0870*/  UIADD3 UR4, UP0, UR4, 0xf0, URZ ;  /* 0x000000f004047890 */ /* 0x000fe2000ff1e03f */
[----:B------:R-:W-:Y:S01]  /*0880*/  UMOV UR7, 0x10000000 ;  /* 0x1000000000077882 */ /* 0x000fe20000000000 */
[----:B------:R-:W-:Y:S02]  /*0890*/  UMOV UR42, URZ ;  /* 0x0000003f002a7c82 */ /* 0x000fe40008000000 */
[----:B------:R-:W-:Y:S01]  /*08a0*/  UIADD3.X UR5, URZ, UR5, URZ, UP0, !UPT ;  /* 0x000000053f057290 */ /* 0x000fe200087fe43f */
[----:B------:R-:W-:Y:S01]  /*08b0*/  UMOV UR44, UR60 ;  /* 0x0000003c002c7c82 */ /* 0x000fe20008000000 */
[----:B------:R-:W-:Y:S01]  /*08c0*/  UMOV UR45, UR61 ;  /* 0x0000003d002d7c82 */ /* 0x000fe20008000000 */
[----:B------:R-:W-:Y:S01]  /*08d0*/  UMOV UR34, 0x10 ;  /* 0x0000001000227882 */ /* 0x000fe20000000000 */
[----:B------:R-:W-:-:S02]  /*08e0*/  UMOV UR35, UR43 ;  /* 0x0000002b00237c82 */ /* 0x000fc40008000000 */
[----:B------:R-:W-:Y:S02]  /*08f0*/  UIADD3 UR41, UR40, 0x11840, URZ ;  /* 0x0001184028297890 */ /* 0x000fe4000fffe03f */
[----:B------:R-:W-:Y:S02]  /*0900*/  UIADD3 UR32, UR40, 0x800, URZ ;  /* 0x0000080028207890 */ /* 0x000fe4000fffe03f */
[----:B------:R-:W-:Y:S02]  /*0910*/  UIADD3 UR24, UR40, 0x1000, URZ ;  /* 0x0000100028187890 */ /* 0x000fe4000fffe03f */
[----:B------:R-:W-:Y:S02]  /*0920*/  UIADD3 UR16, UR40, 0x1800, URZ ;  /* 0x0000180028107890 */ /* 0x000fe4000fffe03f */
[----:B------:R-:W-:Y:S02]  /*0930*/  UIADD3 UR8, UR40, 0x2000, URZ ;  /* 0x0000200028087890 */ /* 0x000fe4000fffe03f */
[----:B------:R3:W-:Y:S01]  /*0940*/  UTMALDG.4D [UR40], [UR4], desc[UR6] ;  /* 0x00000628040075b4 */ /* 0x0007e20008019000 */
[----:B------:R-:W-:Y:S01]  /*0950*/  UIADD3 UR56, UR40, 0x2800, URZ ;  /* 0x0000280028387890 */ /* 0x000fe2000fffe03f */
[----:B------:R-:W-:Y:S01]  /*0960*/  UMOV UR36, UR60 ;  /* 0x0000003c00247c82 */ /* 0x000fe20008000000 */
[----:B------:R-:W-:Y:S01]  /*0970*/  UMOV UR37, UR61 ;  /* 0x0000003d00257c82 */ /* 0x000fe20008000000 */
[----:B------:R-:W-:Y:S01]  /*0980*/  UMOV UR33, UR41 ;  /* 0x0000002900217c82 */ /* 0x000fe20008000000 */
[----:B------:R-:W-:Y:S01]  /*0990*/  UMOV UR26, 0x20 ;  /* 0x00000020001a7882 */ /* 0x000fe20000000000 */
[----:B------:R-:W-:Y:S01]  /*09a0*/  UMOV UR27, UR43 ;  /* 0x0000002b001b7c82 */ /* 0x000fe20008000000 */
[----:B------:R-:W-:Y:S01]  /*09b0*/  UMOV UR28, UR60 ;  /* 0x0000003c001c7c82 */ /* 0x000fe20008000000 */
[----:B------:R-:W-:Y:S01]  /*09c0*/  UMOV UR29, UR61 ;  /* 0x0000003d001d7c82 */ /* 0x000fe20008000000 */
[----:B------:R-:W-:Y:S01]  /*09d0*/  UMOV UR25, UR41 ;  /* 0x0000002900197c82 */ /* 0x000fe20008000000 */
[----:B------:R-:W-:Y:S01]  /*09e0*/  UMOV UR18, 0x30 ;  /* 0x0000003000127882 */ /* 0x000fe20000000000 */
[----:B------:R-:W-:Y:S01]  /*09f0*/  UMOV UR19, UR43 ;  /* 0x0000002b00137c82 */ /* 0x000fe20008000000 */
[----:B------:R-:W-:Y:S01]  /*0a00*/  UMOV UR20, UR60 ;  /* 0x0000003c00147c82 */ /* 0x000fe20008000000 */
[----:B------:R-:W-:Y:S01]  /*0a10*/  UMOV UR21, UR61 ;  /* 0x0000003d00157c82 */ /* 0x000fe20008000000 */
[----:B------:R4:W-:Y:S01]  /*0a20*/  UTMALDG.4D [UR32], [UR4], desc[UR6] ;  /* 0x00000620040075b4 */ /* 0x0009e20008019000 */
[----:B------:R-:W-:Y:S01]  /*0a30*/  UMOV UR17, UR41 ;  /* 0x0000002900117c82 */ /* 0x000fe20008000000 */
[----:B------:R-:W-:Y:S01]  /*0a40*/  UMOV UR10, 0x40 ;  /* 0x00000040000a7882 */ /* 0x000fe20000000000 */
[----:B------:R-:W-:Y:S01]  /*0a50*/  UMOV UR11, UR43 ;  /* 0x0000002b000b7c82 */ /* 0x000fe20008000000 */
[----:B------:R-:W-:Y:S01]  /*0a60*/  UMOV UR12, UR60 ;  /* 0x0000003c000c7c82 */ /* 0x000fe20008000000 */
[----:B------:R-:W-:Y:S01]  /*0a70*/  UMOV UR13, UR61 ;  /* 0x0000003d000d7c82 */ /* 0x000fe20008000000 */
[----:B------:R-:W-:Y:S01]  /*0a80*/  UMOV UR9, UR41 ;  /* 0x0000002900097c82 */ /* 0x000fe20008000000 */
[----:B------:R-:W-:Y:S01]  /*0a90*/  UMOV UR58, 0x50 ;  /* 0x00000050003a7882 */ /* 0x000fe20000000000 */
[----:B------:R4:W-:Y:S01]  /*0aa0*/  UTMALDG.4D [UR24], [UR4], desc[UR6] ;  /* 0x00000618040075b4 */ /* 0x0009e20008019000 */
[----:B------:R-:W-:Y:S01]  /*0ab0*/  UMOV UR59, UR43 ;  /* 0x0000002b003b7c82 */ /* 0x000fe20008000000 */
[----:B------:R-:W-:Y:S01]  /*0ac0*/  UMOV UR57, UR41 ;  /* 0x0000002900397c82 */ /* 0x000fe20008000000 */
[----:B---3--:R-:W-:Y:S01]  /*0ad0*/  UIADD3 UR40, UR40, 0x3000, URZ ;  /* 0x0000300028287890 */ /* 0x008fe2000fffe03f */
[----:B------:R-:W-:Y:S01]  /*0ae0*/  UMOV UR42, 0x60 ;  /* 0x00000060002a7882 */ /* 0x000fe20000000000 */
[----:B------:R4:W-:Y:S01]  /*0af0*/  UTMALDG.4D [UR16], [UR4], desc[UR6] ;  /* 0x00000610040075b4 */ /* 0x0009e20008019000 */
[----:B------:R4:W-:Y:S01]  /*0b00*/  UTMALDG.4D [UR8], [UR4], desc[UR6] ;  /* 0x00000608040075b4 */ /* 0x0009e20008019000 */
[----:B------:R4:W-:Y:S05]  /*0b10*/  UTMALDG.4D [UR56], [UR4], desc[UR6] ;  /* 0x00000638040075b4 */ /* 0x0009ea0008019000 */
[----:B------:R4:W-:Y:S02]  /*0b20*/  UTMALDG.4D [UR40], [UR4], desc[UR6] ;  /* 0x00000628040075b4 */ /* 0x0009e40008019000 */
[----:B----4-:R-:W-:Y:S01]  /*0b30*/  NOP ;  /* 0x0000000000007918 */ /* 0x010fe20000000000 */
.L_x_6:
[----:B------:R-:W-:Y:S05]  /*0b40*/  BSYNC B0 ;  /* 0x0000000000007941 */ /* 0x000fea0003800000 */
.L_x_5:
[----:B------:R-:W-:Y:S01]  /*0b50*/  BSSY B0, `(.L_x_9) ;  /* 0x0000129000007945 */ /* 0x000fe20003800000 */
[----:B------:R-:W-:Y:S01]  /*0b60*/  IMAD.SHL.U32 R9, R2, 0x2, RZ ;  /* 0x0000000202097824 */ /* 0x000fe200078e00ff */
[----:B-12---:R-:W-:Y:S01]  /*0b70*/  MOV R4, 0x1 ;  /* 0x0000000100047802 */ /* 0x006fe20000000f00 */
[----:B------:R-:W-:Y:S02]  /*0b80*/  IMAD.MOV.U32 R8, RZ, RZ, 0x1 ;  /* 0x00000001ff087424 */ /* 0x000fe400078e00ff */
[----:B------:R-:W-:Y:S01]  /*0b90*/  IMAD.MOV.U32 R5, RZ, RZ, RZ ;  /* 0x000000ffff057224 */ /* 0x000fe200078e00ff */
[----:B------:R-:W-:Y:S06]  /*0ba0*/  @!P1 BRA `(.L_x_10) ;  /* 0x00000010008c9947 */ /* 0x000fec0003800000 */
[----:B------:R-:W-:Y:S01]  /*0bb0*/  ISETP.GE.AND P1, PT, R2, 0x1, PT ;  /* 0x000000010200780c */ /* 0x000fe20003f26270 */
[----:B------:R-:W-:Y:S01]  /*0bc0*/  IMAD.MOV.U32 R11, RZ, RZ, RZ ;  /* 0x000000ffff0b7224 */ /* 0x000fe200078e00ff */
[----:B------:R-:W-:Y:S02]  /*0bd0*/  LOP3.LUT R7, R16, 0x1f, RZ, 0xc0, !PT ;  /* 0x0000001f10077812 */ /* 0x000fe400078ec0ff */
[----:B------:R-:W-:-:S09]  /*0be0*/  MOV R5, RZ ;  /* 0x000000ff00057202 */ /* 0x000fd20000000f00 */
[----:B------:R-:W-:Y:S05]  /*0bf0*/  @!P1 BRA `(.L_x_11) ;  /* 0x0000000800189947 */ /* 0x000fea0003800000 */
[----:B------:R-:W1:Y:S01]  /*0c00*/  S2R R4, SR_CgaCtaId ;  /* 0x0000000000047919 */ /* 0x000e620000008800 */
[----:B------:R-:W-:Y:S01]  /*0c10*/  MOV R3, 0x400 ;  /* 0x0000040000037802 */ /* 0x000fe20000000f00 */
[----:B------:R-:W-:Y:S01]  /*0c20*/  IMAD.MOV.U32 R6, RZ, RZ, 0x1 ;  /* 0x00000001ff067424 */ /* 0x000fe200078e00ff */
[----:B------:R-:W-:Y:S01]  /*0c30*/  ISETP.NE.AND P2, PT, R10, RZ, PT ;  /* 0x000000ff0a00720c */ /* 0x000fe20003f45270 */
[----:B------:R-:W-:Y:S01]  /*0c40*/  IMAD.MOV.U32 R5, RZ, RZ, 0x1 ;  /* 0x00000001ff057424 */ /* 0x000fe200078e00ff */
[----:B-1----:R-:W-:Y:S02]  /*0c50*/  LEA R3, R4, R3, 0x18 ;  /* 0x0000000304037211 */ /* 0x002fe400078ec0ff */
[----:B------:R-:W-:-:S09]  /*0c60*/  SHF.L.U32 R4, R6, 0x1f, RZ ;  /* 0x0000001f06047819 */ /* 0x000fd200000006ff */
.L_x_12:
[----:B-1----:R1:W2:Y:S02]  /*0c70*/  SYNCS.PHASECHK.TRANS64.TRYWAIT P1, [R3+URZ+0x11820], R4 ;  /* 0x01182004030075a7 */ /* 0x0022a4000802017f */
[----:B--2---:R-:W-:Y:S05]  /*0c80*/  @!P1 NANOSLEEP.SYNCS 0x989680 ;  /* 0x009896800000995d */ /* 0x004fea0003900000 */
[----:B------:R-:W2:Y:S02]  /*0c90*/  @!P1 SYNCS.PHASECHK.TRANS64 P1, [R3+URZ+0x11820], R4 ;  /* 0x01182004030095a7 */ /* 0x000ea4000802007f */
[----:B--2---:R-:W-:Y:S05]  /*0ca0*/  @!P1 BRA `(.L_x_12) ;  /* 0xfffffffc00f09947 */ /* 0x004fea000383ffff */
[----:B------:R-:W-:Y:S05]  /*0cb0*/  @P2 BRA `(.L_x_13) ;  /* 0x0000000000142947 */ /* 0x000fea0003800000 */
[----:B------:R-:W-:Y:S02]  /*0cc0*/  ISETP.NE.AND P1, PT, R7, RZ, PT ;  /* 0x000000ff0700720c */ /* 0x000fe40003f25270 */
[----:B-1----:R-:W-:-:S04]  /*0cd0*/  MOV R4, 0x3800 ;  /* 0x0000380000047802 */ /* 0x002fc80000000f00 */
[----:B------:R2:W-:Y:S07]  /*0ce0*/  SYNCS.ARRIVE.TRANS64 RZ, [R3+URZ+0x11800], R4 ;  /* 0x0118000403ff79a7 */ /* 0x0005ee000800003f */
[----:B------:R-:W-:Y:S05]  /*0cf0*/  @!P1 BRA `(.L_x_13) ;  /* 0x0000000000049947 */ /* 0x000fea0003800000 */
[----:B------:R-:W-:Y:S01]  /*0d00*/  BPT.TRAP 0x1 ;  /* 0x000000040000795c */ /* 0x000fe20000300000 */
.L_x_13:
[----:B------:R-:W-:Y:S01]  /*0d10*/  R2UR UR14, R3 ;  /* 0x00000000030e72ca */ /* 0x000fe200000e0000 */
[----:B------:R-:W-:Y:S01]  /*0d20*/  ULDC.64 UR4, c[0x0][0x198] ;  /* 0x0000660000047ab9 */ /* 0x000fe20000000a00 */
[----:B-12---:R-:W1:Y:S01]  /*0d30*/  S2R R4, SR_CgaCtaId ;  /* 0x0000000000047919 */ /* 0x006e620000008800 */
[----:B------:R-:W-:Y:S01]  /*0d40*/  UIADD3 UR4, UP0, UR4, 0x1f0, URZ ;  /* 0x000001f004047890 */ /* 0x000fe2000ff1e03f */
[----:B------:R-:W-:Y:S01]  /*0d50*/  MOV R3, 0x400 ;  /* 0x0000040000037802 */ /* 0x000fe20000000f00 */
[----:B------:R-:W-:Y:S01]  /*0d60*/  UMOV UR11, URZ ;  /* 0x0000003f000b7c82 */ /* 0x000fe20008000000 */
[----:B------:R-:W-:Y:S01]  /*0d70*/  UMOV UR6, 0x0 ;  /* 0x0000000000067882 */ /* 0x000fe20000000000 */
[----:B------:R-:W-:Y:S01]  /*0d80*/  UIADD3.X UR5, URZ, UR5, URZ, UP0, !UPT ;  /* 0x000000053f057290 */ /* 0x000fe200087fe43f */
[----:B------:R-:W-:Y:S01]  /*0d90*/  IMAD.MOV.U32 R6, RZ, RZ, 0x1 ;  /* 0x00000001ff067424 */ /* 0x000fe200078e00ff */
[----:B------:R-:W-:Y:S01]  /*0da0*/  UMOV UR7, 0x10000000 ;  /* 0x1000000000077882 */ /* 0x000fe20000000000 */
[----:B------:R-:W-:Y:S01]  /*0db0*/  UMOV UR10, URZ ;  /* 0x0000003f000a7c82 */ /* 0x000fe20008000000 */
[----:B------:R-:W-:Y:S01]  /*0dc0*/  UMOV UR12, UR60 ;  /* 0x0000003c000c7c82 */ /* 0x000fe20008000000 */
[----:B------:R-:W-:Y:S01]  /*0dd0*/  UMOV UR13, UR61 ;  /* 0x0000003d000d7c82 */ /* 0x000fe20008000000 */
[----:B------:R-:W-:Y:S01]  /*0de0*/  UIADD3 UR8, UR14, 0x3800, URZ ;  /* 0x000038000e087890 */ /* 0x000fe2000fffe03f */
[----:B------:R-:W-:Y:S01]  /*0df0*/  ISETP.NE.AND P2, PT, R10, RZ, PT ;  /* 0x000000ff0a00720c */ /* 0x000fe20003f45270 */
[----:B------:R-:W-:Y:S01]  /*0e00*/  UIADD3 UR9, UR14, 0x11800, URZ ;  /* 0x000118000e097890 */ /* 0x000fe2000fffe03f */
[----:B------:R-:W-:Y:S01]  /*0e10*/  IMAD.MOV.U32 R11, RZ, RZ, 0x1 ;  /* 0x00000001ff0b7424 */ /* 0x000fe200078e00ff */
[----:B------:R-:W-:Y:S01]  /*0e20*/  UIADD3 UR32, UR14, 0x4000, URZ ;  /* 0x000040000e207890 */ /* 0x000fe2000fffe03f */
[----:B------:R-:W-:Y:S01]  /*0e30*/  SHF.L.U32 R6, R6, 0x1f, RZ ;  /* 0x0000001f06067819 */ /* 0x000fe200000006ff */
[----:B------:R-:W-:Y:S01]  /*0e40*/  UIADD3 UR56, UR14, 0x4800, URZ ;  /* 0x000048000e387890 */ /* 0x000fe2000fffe03f */
        /* <DEDUP_REMOVED lines=9> */
[----:B------:R-:W-:-:S02]  /*0ee0*/  UIADD3 UR24, UR14, 0x5000, URZ ;  /* 0x000050000e187890 */ /* 0x000fc4000fffe03f */
[----:B------:R-:W-:Y:S01]  /*0ef0*/  UIADD3 UR16, UR14, 0x5800, URZ ;  /* 0x000058000e107890 */ /* 0x000fe2000fffe03f */
[----:B------:R-:W-:Y:S01]  /*0f00*/  UMOV UR26, 0x30 ;  /* 0x00000030001a7882 */ /* 0x000fe20000000000 */
[----:B------:R-:W-:Y:S01]  /*0f10*/  UTMALDG.4D [UR32], [UR4], desc[UR6] ;  /* 0x00000620040075b4 */ /* 0x000fe20008019000 */
[----:B------:R-:W-:Y:S01]  /*0f20*/  UMOV UR28, UR60 ;  /* 0x0000003c001c7c82 */ /* 0x000fe20008000000 */
[----:B------:R-:W-:Y:S01]  /*0f30*/  UMOV UR29, UR61 ;  /* 0x0000003d001d7c82 */ /* 0x000fe20008000000 */
[----:B------:R-:W-:Y:S01]  /*0f40*/  UMOV UR27, UR11 ;  /* 0x0000000b001b7c82 */ /* 0x000fe20008000000 */
[----:B------:R-:W-:Y:S01]  /*0f50*/  UMOV UR25, UR9 ;  /* 0x0000000900197c82 */ /* 0x000fe20008000000 */
[----:B------:R-:W-:Y:S01]  /*0f60*/  UMOV UR18, 0x40 ;  /* 0x0000004000127882 */ /* 0x000fe20000000000 */
[----:B------:R-:W-:Y:S01]  /*0f70*/  UMOV UR20, UR60 ;  /* 0x0000003c00147c82 */ /* 0x000fe20008000000 */
[----:B------:R-:W-:Y:S01]  /*0f80*/  UMOV UR21, UR61 ;  /* 0x0000003d00157c82 */ /* 0x000fe20008000000 */
[----:B------:R3:W-:Y:S01]  /*0f90*/  UTMALDG.4D [UR56], [UR4], desc[UR6] ;  /* 0x00000638040075b4 */ /* 0x0007e20008019000 */
[----:B------:R-:W-:Y:S01]  /*0fa0*/  UMOV UR19, UR11 ;  /* 0x0000000b00137c82 */ /* 0x000fe20008000000 */
[----:B------:R-:W-:Y:S01]  /*0fb0*/  UMOV UR17, UR9 ;  /* 0x0000000900117c82 */ /* 0x000fe20008000000 */
[----:B-1----:R-:W-:-:S04]  /*0fc0*/  LEA R4, R4, R3, 0x18 ;  /* 0x0000000304047211 */ /* 0x002fc800078ec0ff */
[----:B------:R-:W-:Y:S01]  /*0fd0*/  LEA R3, R5, R4, 0x3 ;  /* 0x0000000405037211 */ /* 0x000fe200078e18ff */
[----:B------:R1:W-:Y:S01]  /*0fe0*/  UTMALDG.4D [UR24], [UR4], desc[UR6] ;  /* 0x00000618040075b4 */ /* 0x0003e20008019000 */
[----:B--2---:R-:W-:Y:S01]  /*0ff0*/  UIADD3 UR8, UR14, 0x6000, URZ ;  /* 0x000060000e087890 */ /* 0x004fe2000fffe03f */
[----:B------:R-:W-:Y:S01]  /*1000*/  UMOV UR10, 0x50 ;  /* 0x00000050000a7882 */ /* 0x000fe20000000000 */
[----:B------:R1:W-:Y:S07]  /*1010*/  UTMALDG.4D [UR16], [UR4], desc[UR6] ;  /* 0x00000610040075b4 */ /* 0x0003ee0008019000 */
[----:B------:R1:W-:Y:S01]  /*1020*/  UTMALDG.4D [UR8], [UR4], desc[UR6] ;  /* 0x00000608040075b4 */ /* 0x0003e20008019000 */
[----:B---3--:R-:W-:Y:S01]  /*1030*/  UIADD3 UR56, UR14, 0x6800, URZ ;  /* 0x000068000e387890 */ /* 0x008fe2000fffe03f */
[----:B------:R-:W-:-:S08]  /*1040*/  UMOV UR58, 0x60 ;  /* 0x00000060003a7882 */ /* 0x000fd00000000000 */
[----:B------:R1:W-:Y:S02]  /*1050*/  UTMALDG.4D [UR56], [UR4], desc[UR6] ;  /* 0x00000638040075b4 */ /* 0x0003e40008019000 */
[----:B-1----:R-:W-:Y:S01]  /*1060*/  NOP ;  /* 0x0000000000007918 */ /* 0x002fe20000000000 */
.L_x_14:
[----:B-1----:R1:W2:Y:S02]  /*1070*/  SYNCS.PHASECHK.TRANS64.TRYWAIT P1, [R3+URZ+0x11820], R6 ;  /* 0x01182006030075a7 */ /* 0x0022a4000802017f */
[----:B--2---:R-:W-:Y:S05]  /*1080*/  @!P1 NANOSLEEP.SYNCS 0x989680 ;  /* 0x009896800000995d */ /* 0x004fea0003900000 */
[----:B------:R-:W2:Y:S02]  /*1090*/  @!P1 SYNCS.PHASECHK.TRANS64 P1, [R3+URZ+0x11820], R6 ;  /* 0x01182006030095a7 */ /* 0x000ea4000802007f */
[----:B--2---:R-:W-:Y:S05]  /*10a0*/  @!P1 BRA `(.L_x_14) ;  /* 0xfffffffc00f09947 */ /* 0x004fea000383ffff */
[----:B------:R-:W-:Y:S05]  /*10b0*/  @P2 BRA `(.L_x_15) ;  /* 0x0000000000142947 */ /* 0x000fea0003800000 */
[----:B------:R-:W-:Y:S01]  /*10c0*/  ISETP.NE.AND P1, PT, R7, RZ, PT ;  /* 0x000000ff0700720c */ /* 0x000fe20003f25270 */
[----:B-1----:R-:W-:-:S04]  /*10d0*/  IMAD.MOV.U32 R6, RZ, RZ, 0x3800 ;  /* 0x00003800ff067424 */ /* 0x002fc800078e00ff */
[----:B------:R2:W-:Y:S08]  /*10e0*/  SYNCS.ARRIVE.TRANS64 RZ, [R3+URZ+0x11800], R6 ;  /* 0x0118000603ff79a7 */ /* 0x0005f0000800003f */
[----:B------:R-:W-:Y:S05]  /*10f0*/  @!P1 BRA `(.L_x_15) ;  /* 0x0000000000049947 */ /* 0x000fea0003800000 */
[----:B------:R-:W-:Y:S01]  /*1100*/  BPT.TRAP 0x1 ;  /* 0x000000040000795c */ /* 0x000fe20000300000 */
.L_x_15:
[----:B------:R-:W-:Y:S01]  /*1110*/  IMAD R4, R5, 0x3800, R4 ;  /* 0x0000380005047824 */ /* 0x000fe200078e0204 */
[----:B------:R-:W-:Y:S01]  /*1120*/  R2UR UR49, R3 ;  /* 0x00000000033172ca */ /* 0x000fe200000e0000 */
[----:B------:R-:W-:Y:S01]  /*1130*/  ULDC.64 UR4, c[0x0][0x198] ;  /* 0x0000660000047ab9 */ /* 0x000fe20000000a00 */
[----:B------:R-:W-:Y:S01]  /*1140*/  UMOV UR51, URZ ;  /* 0x0000003f00337c82 */ /* 0x000fe20008000000 */
[----:B------:R-:W-:Y:S01]  /*1150*/  UIADD3 UR4, UP0, UR4, 0x2f0, URZ ;  /* 0x000002f004047890 */ /* 0x000fe2000ff1e03f */
[----:B------:R-:W-:Y:S01]  /*1160*/  R2UR UR9, R4 ;  /* 0x00000000040972ca */ /* 0x000fe200000e0000 */
[----:B------:R-:W-:Y:S01]  /*1170*/  UMOV UR6, 0x0 ;  /* 0x0000000000067882 */ /* 0x000fe20000000000 */
[----:B------:R-:W-:Y:S01]  /*1180*/  UMOV UR7, 0x10000000 ;  /* 0x1000000000077882 */ /* 0x000fe20000000000 */
[----:B------:R-:W-:Y:S01]  /*1190*/  UIADD3.X UR5, URZ, UR5, URZ, UP0, !UPT ;  /* 0x000000053f057290 */ /* 0x000fe200087fe43f */
[----:B------:R-:W-:Y:S01]  /*11a0*/  VIADD R5, R5, 0x1 ;  /* 0x0000000105057836 */ /* 0x000fe20000000000 */
[----:B------:R-:W-:Y:S01]  /*11b0*/  UMOV UR50, URZ ;  /* 0x0000003f00327c82 */ /* 0x000fe20008000000 */
[----:B------:R-:W-:Y:S01]  /*11c0*/  UMOV UR52, UR60 ;  /* 0x0000003c00347c82 */ /* 0x000fe20008000000 */
[----:B------:R-:W-:Y:S01]  /*11d0*/  UMOV UR53, UR61 ;  /* 0x0000003d00357c82 */ /* 0x000fe20008000000 */
[----:B------:R-:W-:Y:S01]  /*11e0*/  UMOV UR34, 0x10 ;  /* 0x0000001000227882 */ /* 0x000fe20000000000 */
[----:B------:R-:W-:Y:S01]  /*11f0*/  UIADD3 UR49, UR49, 0x11800, URZ ;  /* 0x0001180031317890 */ /* 0x000fe2000fffe03f */
[----:B------:R-:W-:Y:S01]  /*1200*/  UMOV UR36, UR60 ;  /* 0x0000003c00247c82 */ /* 0x000fe20008000000 */
[----:B------:R-:W-:-:S02]  /*1210*/  UMOV UR37, UR61 ;  /* 0x0000003d00257c82 */ /* 0x000fc40008000000 */
[----:B------:R-:W-:Y:S02]  /*1220*/  UIADD3 UR48, UR9, 0x3800, URZ ;  /* 0x0000380009307890 */ /* 0x000fe4000fffe03f */
[----:B------:R-:W-:Y:S02]  /*1230*/  UIADD3 UR32, UR9, 0x4000, URZ ;  /* 0x0000400009207890 */ /* 0x000fe4000fffe03f */
[----:B------:R-:W-:Y:S01]  /*1240*/  UIADD3 UR56, UR9, 0x4800, URZ ;  /* 0x0000480009387890 */ /* 0x000fe2000fffe03f */
[----:B------:R-:W-:Y:S01]  /*1250*/  UMOV UR35, UR51 ;  /* 0x0000003300237c82 */ /* 0x000fe20008000000 */
[----:B------:R-:W-:Y:S01]  /*1260*/  UMOV UR33, UR49 ;  /* 0x0000003100217c82 */ /* 0x000fe20008000000 */
[----:B------:R-:W-:Y:S01]  /*1270*/  UMOV UR58, 0x20 ;  /* 0x00000020003a7882 */ /* 0x000fe20000000000 */
[----:B------:R-:W-:Y:S01]  /*1280*/  UMOV UR59, UR51 ;  /* 0x00000033003b7c82 */ /* 0x000fe20008000000 */
[----:B------:R-:W-:Y:S01]  /*1290*/  UMOV UR57, UR49 ;  /* 0x0000003100397c82 */ /* 0x000fe20008000000 */
[----:B------:R-:W-:Y:S01]  /*12a0*/  UTMALDG.4D [UR48], [UR4], desc[UR6] ;  /* 0x00000630040075b4 */ /* 0x000fe20008019000 */
[----:B------:R-:W-:-:S02]  /*12b0*/  UIADD3 UR24, UR9, 0x5000, URZ ;  /* 0x0000500009187890 */ /* 0x000fc4000fffe03f */
[----:B------:R-:W-:Y:S02]  /*12c0*/  UIADD3 UR16, UR9, 0x5800, URZ ;  /* 0x0000580009107890 */ /* 0x000fe4000fffe03f */
        /* <DEDUP_REMOVED lines=13> */
[----:B------:R-:W-:Y:S01]  /*13a0*/  UMOV UR10, 0x50 ;  /* 0x00000050000a7882 */ /* 0x000fe20000000000 */
[----:B------:R-:W-:Y:S01]  /*13b0*/  UMOV UR12, UR60 ;  /* 0x0000003c000c7c82 */ /* 0x000fe20008000000 */
[----:B------:R-:W-:Y:S01]  /*13c0*/  UMOV UR13, UR61 ;  /* 0x0000003d000d7c82 */ /* 0x000fe20008000000 */
[----:B------:R-:W-:Y:S01]  /*13d0*/  UMOV UR11, UR51 ;  /* 0x00000033000b7c82 */ /* 0x000fe20008000000 */
[----:B------:R4:W-:Y:S01]  /*13e0*/  UTMALDG.4D [UR24], [UR4], desc[UR6] ;  /* 0x00000618040075b4 */ /* 0x0009e20008019000 */
[----:B------:R4:W-:Y:S01]  /*13f0*/  UTMALDG.4D [UR16], [UR4], desc[UR6] ;  /* 0x00000610040075b4 */ /* 0x0009e20008019000 */
[----:B---3--:R-:W-:Y:S01]  /*1400*/  UIADD3 UR56, UR9, 0x6800, URZ ;  /* 0x0000680009387890 */ /* 0x008fe2000fffe03f */
[----:B------:R-:W-:-:S02]  /*1410*/  UMOV UR58, 0x60 ;  /* 0x00000060003a7882 */ /* 0x000fc40000000000 */
[----:B------:R-:W-:Y:S02]  /*1420*/  UMOV UR9, UR49 ;  /* 0x0000003100097c82 */ /* 0x000fe40008000000 */
[----:B------:R4:W-:Y:S04]  /*1430*/  UTMALDG.4D [UR8], [UR4], desc[UR6] ;  /* 0x00000608040075b4 */ /* 0x0009e80008019000 */
[----:B------:R4:W-:Y:S02]  /*1440*/  UTMALDG.4D [UR56], [UR4], desc[UR6] ;  /* 0x00000638040075b4 */ /* 0x0009e40008019000 */
[----:B----4-:R-:W-:Y:S01]  /*1450*/  NOP ;  /* 0x0000000000007918 */ /* 0x010fe20000000000 */
.L_x_11:
[----:B------:R-:W-:Y:S02]  /*1460*/  ISETP.GE.AND P1, PT, R2, 0x2, PT ;  /* 0x000000020200780c */ /* 0x000fe40003f26270 */
[----:B------:R-:W-:-:S11]  /*1470*/  MOV R4, 0x1 ;  /* 0x0000000100047802 */ /* 0x000fd60000000f00 */
[----:B------:R-:W-:Y:S05]  /*1480*/  @!P1 BRA `(.L_x_16) ;  /* 0x0000000800489947 */ /* 0x000fea0003800000 */
[----:B------:R-:W3:Y:S01]  /*1490*/  S2R R4, SR_CgaCtaId ;  /* 0x0000000000047919 */ /* 0x000ee20000008800 */
[----:B-12---:R-:W-:Y:S01]  /*14a0*/  MOV R3, 0x400 ;  /* 0x0000040000037802 */ /* 0x006fe20000000f00 */
[----:B------:R-:W-:Y:S01]  /*14b0*/  IMAD.MOV.U32 R6, RZ, RZ, 0x1 ;  /* 0x00000001ff067424 */ /* 0x000fe200078e00ff */
[----:B------:R-:W-:-:S04]  /*14c0*/  ISETP.NE.AND P2, PT, R10, RZ, PT ;  /* 0x000000ff0a00720c */ /* 0x000fc80003f45270 */
[----:B------:R-:W-:Y:S02]  /*14d0*/  SHF.L.U32 R6, R6, 0x1f, RZ ;  /* 0x0000001f06067819 */ /* 0x000fe400000006ff */
[----:B---3--:R-:W-:-:S05]  /*14e0*/  LEA R4, R4, R3, 0x18 ;  /* 0x0000000304047211 */ /* 0x008fca00078ec0ff */
[----:B------:R-:W-:-:S07]  /*14f0*/  IMAD R3, R5, 0x8, R4 ;  /* 0x0000000805037824 */ /* 0x000fce00078e0204 */
.L_x_17:
        /* <DEDUP_REMOVED lines=10> */
.L_x_18:
[----:B------:R-:W-:Y:S01]  /*15a0*/  IMAD R4, R5, 0x3800, R4 ;  /* 0x0000380005047824 */ /* 0x000fe200078e0204 */
[----:B------:R-:W-:Y:S01]  /*15b0*/  R2UR UR9, R3 ;  /* 0x00000000030972ca */ /* 0x000fe200000e0000 */
[----:B------:R-:W-:Y:S01]  /*15c0*/  ULDC.64 UR4, c[0x0][0x198] ;  /* 0x0000660000047ab9 */ /* 0x000fe20000000a00 */
[----:B------:R-:W-:Y:S01]  /*15d0*/  R2UR UR11, R11 ;  /* 0x000000000b0b72ca */ /* 0x000fe200000e0000 */
[----:B------:R-:W-:Y:S01]  /*15e0*/  UIADD3 UR4, UP0, UR4, 0x1f0, URZ ;  /* 0x000001f004047890 */ /* 0x000fe2000ff1e03f */
[----:B------:R-:W-:Y:S01]  /*15f0*/  R2UR UR14, R4 ;  /* 0x00000000040e72ca */ /* 0x000fe200000e0000 */
[----:B------:R-:W-:Y:S01]  /*1600*/  UMOV UR6, 0x0 ;  /* 0x0000000000067882 */ /* 0x000fe20000000000 */
[----:B------:R-:W3:Y:S01]  /*1610*/  S2R R4, SR_CgaCtaId ;  /* 0x0000000000047919 */ /* 0x000ee20000008800 */
[----:B------:R-:W-:Y:S01]  /*1620*/  UIADD3.X UR5, URZ, UR5, URZ, UP0, !UPT ;  /* 0x000000053f057290 */ /* 0x000fe200087fe43f */
[----:B------:R-:W-:Y:S01]  /*1630*/  VIADD R5, R5, 0x1 ;  /* 0x0000000105057836 */ /* 0x000fe20000000000 */
[----:B------:R-:W-:Y:S01]  /*1640*/  UMOV UR7, 0x10000000 ;  /* 0x1000000000077882 */ /* 0x000fe20000000000 */
[----:B------:R-:W-:Y:S01]  /*1650*/  UMOV UR10, URZ ;  /* 0x0000003f000a7c82 */ /* 0x000fe20008000000 */
[----:B------:R-:W-:Y:S01]  /*1660*/  UMOV UR12, UR60 ;  /* 0x0000003c000c7c82 */ /* 0x000fe20008000000 */
[----:B------:R-:W-:Y:S01]  /*1670*/  UMOV UR13, UR61 ;  /* 0x0000003d000d7c82 */ /* 0x000fe20008000000 */
[----:B------:R-:W-:Y:S01]  /*1680*/  UIADD3 UR9, UR9, 0x11800, URZ ;  /* 0x0001180009097890 */ /* 0x000fe2000fffe03f */
[----:B-12---:R-:W-:Y:S01]  /*1690*/  MOV R3, 0x400 ;  /* 0x0000040000037802 */ /* 0x006fe20000000f00 */
[----:B------:R-:W-:Y:S01]  /*16a0*/  USHF.L.U32 UR11, UR11, 0x6, URZ ;  /* 0x000000060b0b7899 */ /* 0x000fe2000800063f */
[C---:B------:R-:W-:Y:S01]  /*16b0*/  ISETP.NE.AND P2, PT, R5.reuse, 0x4, PT ;  /* 0x000000040500780c */ /* 0x040fe20003f45270 */
[----:B------:R-:W-:Y:S01]  /*16c0*/  UIADD3 UR8, UR14, 0x3800, URZ ;  /* 0x000038000e087890 */ /* 0x000fe2000fffe03f */
[C---:B------:R-:W-:Y:S01]  /*16d0*/  ISETP.NE.AND P1, PT, R5.reuse, 0x4, PT ;  /* 0x000000040500780c */ /* 0x040fe20003f25270 */
[----:B------:R-:W-:Y:S01]  /*16e0*/  UIADD3 UR32, UR14, 0x4000, URZ ;  /* 0x000040000e207890 */ /* 0x000fe2000fffe03f */
[----:B------:R-:W-:Y:S01]  /*16f0*/  SEL R5, R5, RZ, P2 ;  /* 0x000000ff05057207 */ /* 0x000fe20001000000 */
[----:B------:R-:W-:Y:S01]  /*1700*/  UIADD3 UR56, UR14, 0x4800, URZ ;  /* 0x000048000e387890 */ /* 0x000fe2000fffe03f */
[----:B------:R-:W-:Y:S01]  /*1710*/  ISETP.NE.AND P3, PT, R10, RZ, PT ;  /* 0x000000ff0a00720c */ /* 0x000fe20003f65270 */
        /* <DEDUP_REMOVED lines=23> */
[----:B---3--:R-:W-:-:S02]  /*1890*/  LEA R6, R4, R3, 0x18 ;  /* 0x0000000304067211 */ /* 0x008fc400078ec0ff */
[----:B------:R-:W-:Y:S01]  /*18a0*/  SEL R4, RZ, 0x1, !P1 ;  /* 0x00000001ff047807 */ /* 0x000fe20004800000 */
[----:B------:R3:W-:Y:S02]  /*18b0*/  UTMALDG.4D [UR24], [UR4], desc[UR6] ;  /* 0x00000618040075b4 */ /* 0x0007e40008019000 */
[----:B------:R-:W-:Y:S01]  /*18c0*/  IMAD R14, R5, 0x8, R6 ;  /* 0x00000008050e7824 */ /* 0x000fe200078e0206 */
[----:B-1----:R-:W-:Y:S01]  /*18d0*/  UIADD3 UR8, UR14, 0x6000, URZ ;  /* 0x000060000e087890 */ /* 0x002fe2000fffe03f */
[----:B------:R-:W-:Y:S01]  /*18e0*/  SHF.L.U32 R3, R4, 0x1f, RZ ;  /* 0x0000001f04037819 */ /* 0x000fe200000006ff */
[----:B------:R-:W-:Y:S01]  /*18f0*/  UMOV UR10, 0x50 ;  /* 0x00000050000a7882 */ /* 0x000fe20000000000 */
[----:B------:R3:W-:Y:S06]  /*1900*/  UTMALDG.4D [UR16], [UR4], desc[UR6] ;  /* 0x00000610040075b4 */ /* 0x0007ec0008019000 */
[----:B------:R3:W-:Y:S01]  /*1910*/  UTMALDG.4D [UR8], [UR4], desc[UR6] ;  /* 0x00000608040075b4 */ /* 0x0007e20008019000 */
[----:B--2---:R-:W-:Y:S01]  /*1920*/  UIADD3 UR56, UR14, 0x6800, URZ ;  /* 0x000068000e387890 */ /* 0x004fe2000fffe03f */
[----:B------:R-:W-:-:S08]  /*1930*/  UMOV UR58, 0x60 ;  /* 0x00000060003a7882 */ /* 0x000fd00000000000 */
[----:B------:R3:W-:Y:S02]  /*1940*/  UTMALDG.4D [UR56], [UR4], desc[UR6] ;  /* 0x00000638040075b4 */ /* 0x0007e40008019000 */
[----:B---3--:R-:W-:Y:S01]  /*1950*/  NOP ;  /* 0x0000000000007918 */ /* 0x008fe20000000000 */
.L_x_19:
        /* <DEDUP_REMOVED lines=10> */
.L_x_20:
[----:B------:R-:W-:Y:S01]  /*1a00*/  IMAD R6, R5, 0x3800, R6 ;  /* 0x0000380005067824 */ /* 0x000fe200078e0206 */
[----:B------:R-:W-:Y:S01]  /*1a10*/  R2UR UR49, R14 ;  /* 0x000000000e3172ca */ /* 0x000fe200000e0000 */
[----:B------:R-:W-:Y:S01]  /*1a20*/  ULDC.64 UR4, c[0x0][0x198] ;  /* 0x0000660000047ab9 */ /* 0x000fe20000000a00 */
[----:B------:R-:W-:Y:S01]  /*1a30*/  R2UR UR51, R11 ;  /* 0x000000000b3372ca */ /* 0x000fe200000e0000 */
        /* <DEDUP_REMOVED lines=11> */
[----:B------:R-:W-:Y:S01]  /*1af0*/  ISETP.NE.AND P1, PT, R5, 0x4, PT ;  /* 0x000000040500780c */ /* 0x000fe20003f25270 */
[----:B------:R-:W-:Y:S01]  /*1b00*/  USHF.L.U32 UR51, UR51, 0x6, URZ ;  /* 0x0000000633337899 */ /* 0x000fe2000800063f */
[----:B------:R-:W-:Y:S01]  /*1b10*/  VIADD R11, R11, 0x1 ;  /* 0x000000010b0b7836 */ /* 0x000fe20000000000 */
[----:B------:R-:W-:Y:S01]  /*1b20*/  UIADD3 UR48, UR9, 0x3800, URZ ;  /* 0x0000380009307890 */ /* 0x000fe2000fffe03f */
[----:B-12---:R-:W-:Y:S01]  /*1b30*/  SEL R3, RZ, 0x1, P1 ;  /* 0x00000001ff037807 */ /* 0x006fe20000800000 */
[----:B------:R-:W-:Y:S01]  /*1b40*/  UIADD3 UR32, UR9, 0x4000, URZ ;  /* 0x0000400009207890 */ /* 0x000fe2000fffe03f */
[----:B------:R-:W-:Y:S01]  /*1b50*/  SEL R5, R5, RZ, P1 ;  /* 0x000000ff05057207 */ /* 0x000fe20000800000 */
[----:B------:R-:W-:Y:S01]  /*1b60*/  UIADD3 UR56, UR9, 0x4800, URZ ;  /* 0x0000480009387890 */ /* 0x000fe2000fffe03f */
[----:B------:R-:W-:Y:S01]  /*1b70*/  LOP3.LUT R4, R4, R3, RZ, 0x3c, !PT ;  /* 0x0000000304047212 */ /* 0x000fe200078e3cff */
[----:B------:R-:W-:Y:S01]  /*1b80*/  UMOV UR36, UR60 ;  /* 0x0000003c00247c82 */ /* 0x000fe20008000000 */
[----:B------:R-:W-:Y:S01]  /*1b90*/  UMOV UR37, UR61 ;  /* 0x0000003d00257c82 */ /* 0x000fe20008000000 */
        /* <DEDUP_REMOVED lines=27> */
[----:B-1----:R-:W-:Y:S01]  /*1d50*/  UIADD3 UR56, UR9, 0x6800, URZ ;  /* 0x0000680009387890 */ /* 0x002fe2000fffe03f */
[----:B------:R-:W-:-:S02]  /*1d60*/  UMOV UR58, 0x60 ;  /* 0x00000060003a7882 */ /* 0x000fc40000000000 */
[----:B------:R-:W-:Y:S02]  /*1d70*/  UMOV UR9, UR49 ;  /* 0x0000003100097c82 */ /* 0x000fe40008000000 */
[----:B------:R3:W-:Y:S04]  /*1d80*/  UTMALDG.4D [UR8], [UR4], desc[UR6] ;  /* 0x00000608040075b4 */ /* 0x0007e80008019000 */
[----:B------:R3:W-:Y:S02]  /*1d90*/  UTMALDG.4D [UR56], [UR4], desc[UR6] ;  /* 0x00000638040075b4 */ /* 0x0007e40008019000 */
[----:B---3--:R-:W-:Y:S01]  /*1da0*/  NOP ;  /* 0x0000000000007918 */ /* 0x008fe20000000000 */
.L_x_16:
[----:B------:R-:W-:-:S04]  /*1db0*/  SHF.L.U32 R9, R2, 0x1, RZ ;  /* 0x0000000102097819 */ /* 0x000fc800000006ff */
[----:B------:R-:W-:-:S04]  /*1dc0*/  LOP3.LUT R9, R9, 0xfffffffe, RZ, 0x3c, !PT ;  /* 0xfffffffe09097812 */ /* 0x000fc800078e3cff */
[----:B------:R-:W-:-:S07]  /*1dd0*/  IADD3 R9, -R9, -0x6, RZ ;  /* 0xfffffffa09097810 */ /* 0x000fce0007ffe1ff */
.L_x_10:
[----:B------:R-:W-:Y:S05]  /*1de0*/  BSYNC B0 ;  /* 0x0000000000007941 */ /* 0x000fea0003800000 */
.L_x_9:
[----:B------:R-:W3:Y:S01]  /*1df0*/  S2R R13, SR_CgaCtaId ;  /* 0x00000000000d7919 */ /* 0x000ee20000008800 */
[----:B------:R-:W-:Y:S01]  /*1e00*/  MOV R2, 0x400 ;  /* 0x0000040000027802 */ /* 0x000fe20000000f00 */
[----:B-12---:R-:W-:Y:S01]  /*1e10*/  IMAD.MOV.U32 R3, RZ, RZ, RZ ;  /* 0x000000ffff037224 */ /* 0x006fe200078e00ff */
[----:B------:R-:W-:Y:S02]  /*1e20*/  SHF.L.U32 R7, RZ, 0x1f, RZ ;  /* 0x0000001fff077819 */ /* 0x000fe400000006ff */
[----:B---3--:R-:W-:-:S07]  /*1e30*/  LEA R2, R13, R2, 0x18 ;  /* 0x000000020d027211 */ /* 0x008fce00078ec0ff */
.L_x_21:
[----:B-1----:R1:W2:Y:S02]  /*1e40*/  SYNCS.PHASECHK.TRANS64.TRYWAIT P1, [R2+URZ+0x11840], R7 ;  /* 0x01184007020075a7 */ /* 0x0022a4000802017f */
[----:B--2---:R-:W-:Y:S05]  /*1e50*/  @!P1 NANOSLEEP.SYNCS 0x989680 ;  /* 0x009896800000995d */ /* 0x004fea0003900000 */
[----:B------:R-:W2:Y:S02]  /*1e60*/  @!P1 SYNCS.PHASECHK.TRANS64 P1, [R2+URZ+0x11840], R7 ;  /* 0x01184007020095a7 */ /* 0x000ea4000802007f */
[----:B--2---:R-:W-:Y:S05]  /*1e70*/  @!P1 BRA `(.L_x_21) ;  /* 0xfffffffc00f09947 */ /* 0x004fea000383ffff */
[----:B------:R-:W2:Y:S01]  /*1e80*/  LDC R6, c[0x0][0x28c] ;  /* 0x0000a300ff067b82 */ /* 0x000ea20000000800 */
[----:B-1----:R-:W-:Y:S01]  /*1e90*/  SHF.R.S32.HI R7, RZ, 0x1f, R10 ;  /* 0x0000001fff077819 */ /* 0x002fe2000001140a */
[----:B--2---:R-:W-:-:S03]  /*1ea0*/  VIADD R13, R6, 0x3f ;  /* 0x0000003f060d7836 */ /* 0x004fc60000000000 */
[----:B------:R-:W-:Y:S02]  /*1eb0*/  LEA.HI R6, R7, R10, RZ, 0x5 ;  /* 0x0000000a07067211 */ /* 0x000fe400078f28ff */
[----:B------:R-:W-:Y:S02]  /*1ec0*/  SHF.R.S32.HI R14, RZ, 0x1f, R13 ;  /* 0x0000001fff0e7819 */ /* 0x000fe4000001140d */
[----:B------:R-:W-:Y:S02]  /*1ed0*/  SHF.R.S32.HI R6, RZ, 0x5, R6 ;  /* 0x00000005ff067819 */ /* 0x000fe40000011406 */
[----:B------:R-:W-:Y:S02]  /*1ee0*/  LEA.HI R14, R14, R13, RZ, 0x6 ;  /* 0x0000000d0e0e7211 */ /* 0x000fe400078f30ff */
[----:B------:R-:W-:Y:S02]  /*1ef0*/  SHF.L.U32 R13, RZ, 0x1f, RZ ;  /* 0x0000001fff0d7819 */ /* 0x000fe400000006ff */
[----:B------:R-:W-:-:S02]  /*1f00*/  LEA R6, R6, UR43, 0x4 ;  /* 0x0000002b06067c11 */ /* 0x000fc4000f8e20ff */
[----:B------:R-:W-:-:S07]  /*1f10*/  SHF.R.S32.HI R15, RZ, 0x6, R14 ;  /* 0x00000006ff0f7819 */ /* 0x000fce000001140e */
.L_x_22:
[----:B-1----:R1:W2:Y:S02]  /*1f20*/  SYNCS.PHASECHK.TRANS64.TRYWAIT P1, [R2+URZ+0x11800], R13 ;  /* 0x0118000d020075a7 */ /* 0x0022a4000802017f */
[----:B--2---:R-:W-:Y:S05]  /*1f30*/  @!P1 NANOSLEEP.SYNCS 0x989680 ;  /* 0x009896800000995d */ /* 0x004fea0003900000 */
[----:B------:R-:W2:Y:S02]  /*1f40*/  @!P1 SYNCS.PHASECHK.TRANS64 P1, [R2+URZ+0x11800], R13 ;  /* 0x0118000d020095a7 */ /* 0x000ea4000802007f */
[----:B--2---:R-:W-:Y:S05]  /*1f50*/  @!P1 BRA `(.L_x_22) ;  /* 0xfffffffc00f09947 */ /* 0x004fea000383ffff */
[----:B------:R-:W-:Y:S01]  /*1f60*/  LEA.HI R7, R7, R10, RZ, 0x2 ;  /* 0x0000000a07077211 */ /* 0x000fe200078f10ff */
[----:B------:R-:W-:Y:S05]  /*1f70*/  WARPSYNC.ALL ;  /* 0x0000000000007948 */ /* 0x000fea0003800000 */
[--C-:B-1----:R-:W-:Y:S02]  /*1f80*/  SHF.R.S32.HI R13, RZ, 0x2, R7.reuse ;  /* 0x00000002ff0d7819 */ /* 0x102fe40000011407 */
[----:B------:R-:W-:Y:S02]  /*1f90*/  SHF.R.S32.HI R14, RZ, 0x1f, R7 ;  /* 0x0000001fff0e7819 */ /* 0x000fe40000011407 */
[----:B------:R-:W-:-:S02]  /*1fa0*/  LOP3.LUT R7, R7, 0x7ffffffc, RZ, 0xc0, !PT ;  /* 0x7ffffffc07077812 */ /* 0x000fc400078ec0ff */
[-C--:B------:R-:W-:Y:S02]  /*1fb0*/  LEA.HI R14, R14, R13.reuse, RZ, 0x3 ;  /* 0x0000000d0e0e7211 */ /* 0x080fe400078f18ff */
[----:B------:R-:W-:Y:S02]  /*1fc0*/  IADD3 R7, -R7, R10, RZ ;  /* 0x0000000a07077210 */ /* 0x000fe40007ffe1ff */
[----:B------:R-:W-:Y:S02]  /*1fd0*/  LOP3.LUT R14, R14, 0xfffffff8, RZ, 0xc0, !PT ;  /* 0xfffffff80e0e7812 */ /* 0x000fe400078ec0ff */
[----:B------:R-:W-:Y:S01]  /*1fe0*/  VIMNMX R118, R15, R0, PT ;  /* 0x000000000f767248 */ /* 0x000fe20003fe0100 */
[----:B------:R-:W-:Y:S01]  /*1ff0*/  IMAD.SHL.U32 R114, R7, 0x2, RZ ;  /* 0x0000000207727824 */ /* 0x000fe200078e00ff */
[----:B------:R-:W-:Y:S02]  /*2000*/  IADD3 R0, R6, R13, -R14 ;  /* 0x0000000d06007210 */ /* 0x000fe40007ffe80e */
[C---:B------:R-:W-:Y:S01]  /*2010*/  R2UR UR15, R2.reuse ;  /* 0x00000000020f72ca */ /* 0x040fe200000e0000 */
[----:B------:R-:W-:Y:S01]  /*2020*/  WARPGROUP.ARRIVE ;  /* 0x00000000000079c5 */ /* 0x000fe20000000000 */
[----:B------:R-:W-:Y:S01]  /*2030*/  R2UR UR4, R2 ;  /* 0x00000000020472ca */ /* 0x000fe200000e0000 */
[----:B------:R-:W-:Y:S01]  /*2040*/  UMOV UR7, 0xc0000010 ;  /* 0xc000001000077882 */ /* 0x000fe20000000000 */
[----:B------:R-:W-:Y:S01]  /*2050*/  UMOV UR11, 0xc0000010 ;  /* 0xc0000010000b7882 */ /* 0x000fe20000000000 */
[----:B------:R-:W-:Y:S01]  /*2060*/  UMOV UR5, UR7 ;  /* 0x0000000700057c82 */ /* 0x000fe20008000000 */
[----:B------:R-:W-:Y:S01]  /*2070*/  MOV R23, UR7 ;  /* 0x0000000700177c02 */ /* 0x000fe20008000f00 */
[----:B------:R-:W-:Y:S01]  /*2080*/  IMAD.U32 R21, RZ, RZ, UR11 ;  /* 0x0000000bff157e24 */ /* 0x000fe2000f8e00ff */
[----:B------:R-:W-:Y:S01]  /*2090*/  UMOV UR45, 0xc0000010 ;  /* 0xc0000010002d7882 */ /* 0x000fe20000000000 */
[----:B------:R-:W-:Y:S01]  /*20a0*/  UMOV UR47, 0xc0000010 ;  /* 0xc0000010002f7882 */ /* 0x000fe20000000000 */
[C---:B------:R-:W-:Y:S01]  /*20b0*/  VIADD R17, R114.reuse, 0x9 ;  /* 0x0000000972117836 */ /* 0x040fe20000000000 */
[C---:B------:R-:W-:Y:S01]  /*20c0*/  IADD3 R13, R114.reuse, 0x8, RZ ;  /* 0x00000008720d7810 */ /* 0x040fe20007ffe0ff */
[----:B------:R-:W-:Y:S01]  /*20d0*/  VIADD R57, R114, 0x10 ;  /* 0x0000001072397836 */ /* 0x000fe20000000000 */
[----:B------:R-:W-:Y:S01]  /*20e0*/  UIADD3 UR15, UR15, 0x3800, URZ ;  /* 0x000038000f0f7890 */ /* 0x000fe2000fffe03f */
[CC--:B------:R-:W-:Y:S01]  /*20f0*/  ISETP.GT.AND P1, PT, R0.reuse, R114.reuse, PT ;  /* 0x000000720000720c */ /* 0x0c0fe20003f24270 */
[----:B------:R-:W-:Y:S01]  /*2100*/  USHF.R.U32.HI UR4, URZ, 0x4, UR4 ;  /* 0x000000043f047899 */ /* 0x000fe20008011604 */
[----:B------:R-:W-:Y:S01]  /*2110*/  ISETP.GE.AND P5, PT, R0, R17, PT ;  /* 0x000000110000720c */ /* 0x000fe20003fa6270 */
[----:B------:R-:W-:Y:S01]  /*2120*/  USHF.R.U32.HI UR15, URZ, 0x4, UR15 ;  /* 0x000000043f0f7899 */ /* 0x000fe2000801160f */
[----:B------:R-:W-:Y:S01]  /*2130*/  VIADD R17, R114, 0x19 ;  /* 0x0000001972117836 */ /* 0x000fe20000000000 */
[----:B------:R-:W-:Y:S01]  /*2140*/  ULOP3.LUT UR4, UR4, 0x3fff, URZ, 0xc0, !UPT ;  /* 0x00003fff04047892 */ /* 0x000fe2000f8ec03f */
[C---:B------:R-:W-:Y:S01]  /*2150*/  ISETP.GE.AND P6, PT, R0.reuse, R13, PT ;  /* 0x0000000d0000720c */ /* 0x040fe20003fc6270 */
[----:B------:R-:W-:Y:S01]  /*2160*/  ULOP3.LUT UR15, UR15, 0x3fff, URZ, 0xc0, !UPT ;  /* 0x00003fff0f0f7892 */ /* 0x000fe2000f8ec03f */
[----:B------:R-:W-:Y:S01]  /*2170*/  ISETP.GE.AND P3, PT, R0, R114, PT ;  /* 0x000000720000720c */ /* 0x000fe20003f66270 */
[----:B------:R-:W-:Y:S01]  /*2180*/  ULOP3.LUT UR8, UR4, 0x10000, URZ, 0xfc, !UPT ;  /* 0x0001000004087892 */ /* 0x000fe2000f8efc3f */
[----:B------:R-:W-:Y:S01]  /*2190*/  VIADD R13, R114, 0x18 ;  /* 0x00000018720d7836 */ /* 0x000fe20000000000 */
[----:B------:R-:W-:Y:S01]  /*21a0*/  ULOP3.LUT UR14, UR15, 0x10000, URZ, 0xfc, !UPT ;  /* 0x000100000f0e7892 */ /* 0x000fe2000f8efc3f */
[----:B------:R-:W-:Y:S01]  /*21b0*/  ISETP.GE.AND P2, PT, R0, R57, PT ;  /* 0x000000390000720c */ /* 0x000fe20003f46270 */
[----:B------:R-:W-:Y:S01]  /*21c0*/  UIADD3 UR44, UR8, 0x280, URZ ;  /* 0x00000280082c7890 */ /* 0x000fe2000fffe03f */
[----:B------:R-:W-:Y:S01]  /*21d0*/  IADD3 R59, R114, 0x11, RZ ;  /* 0x00000011723b7810 */ /* 0x000fe20007ffe0ff */
[----:B------:R-:W-:Y:S01]  /*21e0*/  UIADD3 UR46, UR14, 0x280, URZ ;  /* 0x000002800e2e7890 */ /* 0x000fe2000fffe03f */
[----:B------:R-:W-:Y:S01]  /*21f0*/  P2R R60, PR, RZ, 0x1 ;  /* 0x00000001ff3c7803 */ /* 0x000fe20000000000 */
[----:B------:R-:W-:Y:S01]  /*2200*/  UMOV UR6, UR8 ;  /* 0x0000000800067c82 */ /* 0x000fe20008000000 */
[----:B------:R-:W-:Y:S01]  /*2210*/  ISETP.GE.AND P4, PT, R0, R59, PT ;  /* 0x0000003b0000720c */ /* 0x000fe20003f86270 */
[----:B------:R-:W-:Y:S01]  /*2220*/  IMAD.U32 R22, RZ, RZ, UR6 ;  /* 0x00000006ff167e24 */ /* 0x000fe2000f8e00ff */
[----:B------:R-:W-:Y:S01]  /*2230*/  UMOV UR4, UR6 ;  /* 0x0000000600047c82 */ /* 0x000fe20008000000 */
[----:B------:R-:W-:Y:S01]  /*2240*/  UMOV UR6, UR14 ;  /* 0x0000000e00067c82 */ /* 0x000fe20008000000 */
[----:B------:R-:W-:Y:S01]  /*2250*/  MOV R115, 0x2 ;  /* 0x0000000200737802 */ /* 0x000fe20000000f00 */
[----:B------:R-:W-:Y:S01]  /*2260*/  HGMMA.64x64x16.F32.BF16 R24, gdesc[UR4], RZ, !UPT, gsb0 ;  /* 0x00e00000041879f0 */ /* 0x000fe2000c0018ff */
[----:B------:R-:W-:-:S02]  /*2270*/  UIADD3 UR4, UR8, 0x80, URZ ;  /* 0x0000008008047890 */ /* 0x000fc4000fffe03f */
[----:B------:R-:W-:Y:S01]  /*2280*/  UIADD3 UR6, UR14, 0x80, URZ ;  /* 0x000000800e067890 */ /* 0x000fe2000fffe03f */
[----:B------:R-:W-:Y:S01]  /*2290*/  UMOV UR5, UR11 ;  /* 0x0000000b00057c82 */ /* 0x000fe20008000000 */
[----:B------:R-:W-:Y:S01]  /*22a0*/  UMOV UR7, 0xc0000010 ;  /* 0xc000001000077882 */ /* 0x000fe20000000000 */
[----:B------:R-:W-:Y:S02]  /*22b0*/  UMOV UR11, 0xc0000010 ;  /* 0xc0000010000b7882 */ /* 0x000fe40000000000 */
[----:B------:R-:W-:Y:S01]  /*22c0*/  UMOV UR10, UR4 ;  /* 0x00000004000a7c82 */ /* 0x000fe20008000000 */
[----:B------:R-:W-:Y:S01]  /*22d0*/  IMAD.U32 R19, RZ, RZ, UR11 ;  /* 0x0000000bff137e24 */ /* 0x000fe2000f8e00ff */
[----:B------:R-:W-:Y:S01]  /*22e0*/  UMOV UR4, UR10 ;  /* 0x0000000a00047c82 */ /* 0x000fe20008000000 */
[----:B------:R-:W-:Y:S01]  /*22f0*/  IMAD.U32 R20, RZ, RZ, UR10 ;  /* 0x0000000aff147e24 */ /* 0x000fe2000f8e00ff */
[----:B------:R-:W-:Y:S02]  /*2300*/  WARPGROUP.DEPBAR.LE gsb0, 0x0 ;  /* 0x00008000000079c5 */ /* 0x000fe40000010000 */
[----:B------:R-:W-:-:S06]  /*2310*/  WARPGROUP.ARRIVE ;  /* 0x00000000000079c5 */ /* 0x000fcc0000000000 */
[----:B------:R-:W-:Y:S01]  /*2320*/  HGMMA.64x64x16.F32.BF16 R24, gdesc[UR4], R24, gsb0 ;  /* 0x00e00000041879f0 */ /* 0x000fe20008001818 */
[----:B------:R-:W-:Y:S02]  /*2330*/  UIADD3 UR4, UR8, 0x100, URZ ;  /* 0x0000010008047890 */ /* 0x000fe4000fffe03f */
[----:B------:R-:W-:Y:S01]  /*2340*/  UIADD3 UR6, UR14, 0x100, URZ ;  /* 0x000001000e067890 */ /* 0x000fe2000fffe03f */
[----:B------:R-:W-:Y:S01]  /*2350*/  UMOV UR5, UR11 ;  /* 0x0000000b00057c82 */ /* 0x000fe20008000000 */
[----:B------:R-:W-:Y:S01]  /*2360*/  UMOV UR7, 0xc0000010 ;  /* 0xc000001000077882 */ /* 0x000fe20000000000 */
[----:B------:R-:W-:Y:S02]  /*2370*/  UMOV UR11, 0xc0000010 ;  /* 0xc0000010000b7882 */ /* 0x000fe40000000000 */
[----:B------:R-:W-:Y:S01]  /*2380*/  UMOV UR10, UR4 ;  /* 0x00000004000a7c82 */ /* 0x000fe20008000000 */
[----:B------:R-:W-:Y:S01]  /*2390*/  MOV R15, UR11 ;  /* 0x0000000b000f7c02 */ /* 0x000fe20008000f00 */
[----:B------:R-:W-:Y:S01]  /*23a0*/  UMOV UR4, UR10 ;  /* 0x0000000a00047c82 */ /* 0x000fe20008000000 */
[----:B------:R-:W-:Y:S01]  /*23b0*/  MOV R18, UR10 ;  /* 0x0000000a00127c02 */ /* 0x000fe20008000f00 */
[----:B------:R-:W-:-:S02]  /*23c0*/  WARPGROUP.DEPBAR.LE gsb0, 0x0 ;  /* 0x00008000000079c5 */ /* 0x000fc40000010000 */
        /* <DEDUP_REMOVED lines=11> */
[----:B------:R-:W-:-:S02]  /*2480*/  WARPGROUP.DEPBAR.LE gsb0, 0x0 ;  /* 0x00008000000079c5 */ /* 0x000fc40000010000 */
[----:B------:R-:W-:-:S06]  /*2490*/  WARPGROUP.ARRIVE ;  /* 0x00000000000079c5 */ /* 0x000fcc0000000000 */
[----:B------:R-:W-:Y:S01]  /*24a0*/  HGMMA.64x64x16.F32.BF16 R24, gdesc[UR4], R24, gsb0 ;  /* 0x00e00000041879f0 */ /* 0x000fe20008001818 */
[----:B------:R-:W-:Y:S02]  /*24b0*/  UIADD3 UR4, UR8, 0x200, URZ ;  /* 0x0000020008047890 */ /* 0x000fe4000fffe03f */
[----:B------:R-:W-:Y:S01]  /*24c0*/  UIADD3 UR6, UR14, 0x200, URZ ;  /* 0x000002000e067890 */ /* 0x000fe2000fffe03f */
[----:B------:R-:W-:Y:S01]  /*24d0*/  UMOV UR5, UR11 ;  /* 0x0000000b00057c82 */ /* 0x000fe20008000000 */
[----:B------:R-:W-:-:S03]  /*24e0*/  UMOV UR7, 0xc0000010 ;  /* 0xc000001000077882 */ /* 0x000fc60000000000 */
[----:B------:R-:W-:Y:S02]  /*24f0*/  UMOV UR10, UR4 ;  /* 0x00000004000a7c82 */ /* 0x000fe40008000000 */
[----:B------:R-:W-:Y:S01]  /*2500*/  UMOV UR4, UR10 ;  /* 0x0000000a00047c82 */ /* 0x000fe20008000000 */
[----:B------:R-:W-:Y:S01]  /*2510*/  IMAD.U32 R6, RZ, RZ, UR10 ;  /* 0x0000000aff067e24 */ /* 0x000fe2000f8e00ff */
[----:B------:R-:W-:Y:S02]  /*2520*/  WARPGROUP.DEPBAR.LE gsb0, 0x0 ;  /* 0x00008000000079c5 */ /* 0x000fe40000010000 */
[----:B------:R-:W-:-:S06]  /*2530*/  WARPGROUP.ARRIVE ;  /* 0x00000000000079c5 */ /* 0x000fcc0000000000 */
[----:B------:R-:W-:Y:S01]  /*2540*/  HGMMA.64x64x16.F32.BF16 R24, gdesc[UR4], R24, gsb0 ;  /* 0x00e00000041879f0 */ /* 0x000fe20008001818 */
[----:B------:R-:W-:Y:S02]  /*2550*/  UIADD3 UR4, UR8, 0x300, URZ ;  /* 0x0000030008047890 */ /* 0x000fe4000fffe03f */
[----:B------:R-:W-:Y:S01]  /*2560*/  UIADD3 UR6, UR14, 0x300, URZ ;  /* 0x000003000e067890 */ /* 0x000fe2000fffe03f */
[----:B------:R-:W-:Y:S01]  /*2570*/  UMOV UR5, 0xc0000010 ;  /* 0xc000001000057882 */ /* 0x000fe20000000000 */
[----:B------:R-:W-:Y:S01]  /*2580*/  UMOV UR7, 0xc0000010 ;  /* 0xc000001000077882 */ /* 0x000fe20000000000 */
[----:B------:R-:W-:Y:S02]  /*2590*/  WARPGROUP.DEPBAR.LE gsb0, 0x0 ;  /* 0x00008000000079c5 */ /* 0x000fe40000010000 */
[----:B------:R-:W-:-:S06]  /*25a0*/  WARPGROUP.ARRIVE ;  /* 0x00000000000079c5 */ /* 0x000fcc0000000000 */
[----:B------:R-:W-:Y:S03]  /*25b0*/  HGMMA.64x64x16.F32.BF16 R24, gdesc[UR44], R24, gsb0 ;  /* 0x00e000002c1879f0 */ /* 0x000fe60008001818 */
[----:B------:R-:W-:Y:S02]  /*25c0*/  WARPGROUP.DEPBAR.LE gsb0, 0x0 ;  /* 0x00008000000079c5 */ /* 0x000fe40000010000 */
[----:B------:R-:W-:-:S06]  /*25d0*/  WARPGROUP.ARRIVE ;  /* 0x00000000000079c5 */ /* 0x000fcc0000000000 */
[----:B------:R-:W-:Y:S01]  /*25e0*/  HGMMA.64x64x16.F32.BF16 R24, gdesc[UR4], R24, gsb0 ;  /* 0x00e00000041879f0 */ /* 0x000fe20008001818 */
[----:B------:R-:W-:Y:S02]  /*25f0*/  ULDC UR6, c[0x0][0x604] ;  /* 0x0001810000067ab9 */ /* 0x000fe40000000800 */
[----:B------:R-:W-:Y:S02]  /*2600*/  WARPGROUP.DEPBAR.LE gsb0, 0x0 ;  /* 0x00008000000079c5 */ /* 0x000fe40000010000 */
[----:B------:R-:W-:Y:S02]  /*2610*/  FSEL R25, R25, -INF , P1 ;  /* 0xff80000019197808 */ /* 0x000fe40000800000 */
[----:B------:R-:W-:Y:S02]  /*2620*/  FSEL R31, R31, -INF , P1 ;  /* 0xff8000001f1f7808 */ /* 0x000fe40000800000 */
[----:B------:R-:W-:Y:S01]  /*2630*/  ISETP.GE.AND P1, PT, R0, R17, PT ;  /* 0x000000110000720c */ /* 0x000fe20003f26270 */
[----:B------:R-:W-:Y:S01]  /*2640*/  VIADD R17, R114, 0x21 ;  /* 0x0000002172117836 */ /* 0x000fe20000000000 */
[----:B------:R-:W-:-:S02]  /*2650*/  FSEL R24, R24, -INF , P3 ;  /* 0xff80000018187808 */ /* 0x000fc40001800000 */
[----:B------:R-:W-:Y:S02]  /*2660*/  FSEL R30, R30, -INF , P3 ;  /* 0xff8000001e1e7808 */ /* 0x000fe40001800000 */
[----:B------:R-:W-:Y:S02]  /*2670*/  ISETP.GE.AND P3, PT, R0, R13, PT ;  /* 0x0000000d0000720c */ /* 0x000fe40003f66270 */
[----:B------:R-:W-:Y:S02]  /*2680*/  IADD3 R13, R114, 0x20, RZ ;  /* 0x00000020720d7810 */ /* 0x000fe40007ffe0ff */
[----:B------:R-:W-:Y:S02]  /*2690*/  FSEL R29, R29, -INF , P5 ;  /* 0xff8000001d1d7808 */ /* 0x000fe40002800000 */
[----:B------:R-:W-:Y:S02]  /*26a0*/  FSEL R35, R35, -INF , P5 ;  /* 0xff80000023237808 */ /* 0x000fe40002800000 */
[----:B------:R-:W-:-:S02]  /*26b0*/  FSEL R28, R28, -INF , P6 ;  /* 0xff8000001c1c7808 */ /* 0x000fc40003000000 */
[----:B------:R-:W-:Y:S02]  /*26c0*/  FSEL R34, R34, -INF , P6 ;  /* 0xff80000022227808 */ /* 0x000fe40003000000 */
[C---:B------:R-:W-:Y:S02]  /*26d0*/  ISETP.GE.AND P5, PT, R0.reuse, R17, PT ;  /* 0x000000110000720c */ /* 0x040fe40003fa6270 */
[----:B------:R-:W-:Y:S01]  /*26e0*/  ISETP.GE.AND P6, PT, R0, R13, PT ;  /* 0x0000000d0000720c */ /* 0x000fe20003fc6270 */
[----:B------:R-:W-:Y:S01]  /*26f0*/  VIADD R13, R114, 0x28 ;  /* 0x00000028720d7836 */ /* 0x000fe20000000000 */
[----:B------:R-:W-:Y:S02]  /*2700*/  FMNMX R17, R24, R25, !PT ;  /* 0x0000001918117209 */ /* 0x000fe40007800000 */
[----:B------:R-:W-:Y:S02]  /*2710*/  FSEL R32, R32, -INF , P2 ;  /* 0xff80000020207808 */ /* 0x000fe40001000000 */
[----:B------:R-:W-:-:S02]  /*2720*/  FMNMX R56, R28, R17, !PT ;  /* 0x000000111c387209 */ /* 0x000fc40007800000 */
[----:B------:R-:W-:Y:S02]  /*2730*/  FSEL R38, R38, -INF , P2 ;  /* 0xff80000026267808 */ /* 0x000fe40001000000 */
[----:B------:R-:W-:Y:S02]  /*2740*/  ISETP.GE.AND P2, PT, R0, R13, PT ;  /* 0x0000000d0000720c */ /* 0x000fe40003f46270 */
[----:B------:R-:W-:Y:S02]  /*2750*/  IADD3 R13, R114, 0x29, RZ ;  /* 0x00000029720d7810 */ /* 0x000fe40007ffe0ff */
[----:B------:R-:W-:Y:S02]  /*2760*/  FMNMX R17, R29, R56, !PT ;  /* 0x000000381d117209 */ /* 0x000fe40007800000 */
[----:B------:R-:W-:Y:S02]  /*2770*/  FSEL R33, R33, -INF , P4 ;  /* 0xff80000021217808 */ /* 0x000fe40002000000 */
[----:B------:R-:W-:-:S02]  /*2780*/  FSEL R39, R39, -INF , P4 ;  /* 0xff80000027277808 */ /* 0x000fc40002000000 */
[----:B------:R-:W-:Y:S01]  /*2790*/  ISETP.GE.AND P4, PT, R0, R13, PT ;  /* 0x0000000d0000720c */ /* 0x000fe20003f86270 */
[----:B------:R-:W-:Y:S01]  /*27a0*/  VIADD R13, R114, 0x38 ;  /* 0x00000038720d7836 */ /* 0x000fe20000000000 */
[----:B------:R-:W-:Y:S02]  /*27b0*/  FMNMX R56, R32, R17, !PT ;  /* 0x0000001120387209 */ /* 0x000fe40007800000 */
[----:B------:R-:W-:Y:S02]  /*27c0*/  FSEL R36, R36, -INF , P3 ;  /* 0xff80000024247808 */ /* 0x000fe40001800000 */
[----:B------:R-:W-:Y:S02]  /*27d0*/  FSEL R42, R42, -INF , P3 ;  /* 0xff8000002a2a7808 */ /* 0x000fe40001800000 */
[----:B------:R-:W-:Y:S02]  /*27e0*/  FMNMX R57, R33, R56, !PT ;  /* 0x0000003821397209 */ /* 0x000fe40007800000 */
[----:B------:R-:W-:Y:S01]  /*27f0*/  ISETP.GE.AND P3, PT, R0, R13, PT ;  /* 0x0000000d0000720c */ /* 0x000fe20003f66270 */
[----:B------:R-:W-:Y:S01]  /*2800*/  VIADD R13, R114, 0x39 ;  /* 0x00000039720d7836 */ /* 0x000fe20000000000 */
[----:B------:R-:W-:-:S02]  /*2810*/  FSEL R37, R37, -INF , P1 ;  /* 0xff80000025257808 */ /* 0x000fc40000800000 */
[----:B------:R-:W-:Y:S02]  /*2820*/  FMNMX R56, R36, R57, !PT ;  /* 0x0000003924387209 */ /* 0x000fe40007800000 */
[----:B------:R-:W-:Y:S02]  /*2830*/  FSEL R43, R43, -INF , P1 ;  /* 0xff8000002b2b7808 */ /* 0x000fe40000800000 */
[C---:B------:R-:W-:Y:S01]  /*2840*/  ISETP.GE.AND P1, PT, R0.reuse, R13, PT ;  /* 0x0000000d0000720c */ /* 0x040fe20003f26270 */
[----:B------:R-:W-:Y:S01]  /*2850*/  VIADD R13, R0, 0x8 ;  /* 0x00000008000d7836 */ /* 0x000fe20000000000 */
[----:B------:R-:W-:Y:S02]  /*2860*/  FSEL R40, R40, -INF , P6 ;  /* 0xff80000028287808 */ /* 0x000fe40003000000 */
[----:B------:R-:W-:Y:S02]  /*2870*/  FMNMX R57, R37, R56, !PT ;  /* 0x0000003825397209 */ /* 0x000fe40007800000 */
[----:B------:R-:W-:-:S02]  /*2880*/  FSEL R52, R52, -INF , P3 ;  /* 0xff80000034347808 */ /* 0x000fc40001800000 */
[----:B------:R-:W-:Y:S02]  /*2890*/  FSEL R41, R41, -INF , P5 ;  /* 0xff80000029297808 */ /* 0x000fe40002800000 */
[----:B------:R-:W-:Y:S02]  /*28a0*/  FMNMX R56, R40, R57, !PT ;  /* 0x0000003928387209 */ /* 0x000fe40007800000 */
[----:B------:R-:W-:Y:S02]  /*28b0*/  IADD3 R17, R114, 0x30, RZ ;  /* 0x0000003072117810 */ /* 0x000fe40007ffe0ff */
[----:B------:R-:W-:Y:S02]  /*28c0*/  ISETP.GE.AND P3, PT, R13, R114, PT ;  /* 0x000000720d00720c */ /* 0x000fe40003f66270 */
[----:B------:R-:W-:Y:S02]  /*28d0*/  FSEL R53, R53, -INF , P1 ;  /* 0xff80000035357808 */ /* 0x000fe40000800000 */
[----:B------:R-:W-:-:S02]  /*28e0*/  FSEL R44, R44, -INF , P2 ;  /* 0xff8000002c2c7808 */ /* 0x000fc40001000000 */
[----:B------:R-:W-:Y:S02]  /*28f0*/  FMNMX R57, R41, R56, !PT ;  /* 0x0000003829397209 */ /* 0x000fe40007800000 */
[----:B------:R-:W-:Y:S01]  /*2900*/  ISETP.GE.AND P1, PT, R0, R17, PT ;  /* 0x000000110000720c */ /* 0x000fe20003f26270 */
[----:B------:R-:W-:Y:S01]  /*2910*/  VIADD R17, R114, 0x31 ;  /* 0x0000003172117836 */ /* 0x000fe20000000000 */
[----:B------:R-:W-:Y:S02]  /*2920*/  FSEL R26, R26, -INF , P3 ;  /* 0xff8000001a1a7808 */ /* 0x000fe40001800000 */
[----:B------:R-:W-:Y:S02]  /*2930*/  ISETP.GT.AND P3, PT, R13, R114, PT ;  /* 0x000000720d00720c */ /* 0x000fe40003f64270 */
[----:B------:R-:W-:Y:S02]  /*2940*/  FSEL R45, R45, -INF , P4 ;  /* 0xff8000002d2d7808 */ /* 0x000fe40002000000 */
[----:B------:R-:W-:-:S02]  /*2950*/  FMNMX R56, R44, R57, !PT ;  /* 0x000000392c387209 */ /* 0x000fc40007800000 */
[----:B------:R-:W-:Y:S02]  /*2960*/  FSEL R27, R27, -INF , P3 ;  /* 0xff8000001b1b7808 */ /* 0x000fe40001800000 */
[----:B------:R-:W-:Y:S02]  /*2970*/  ISETP.GE.AND P3, PT, R0, R17, PT ;  /* 0x000000110000720c */ /* 0x000fe40003f66270 */
[----:B------:R-:W-:Y:S02]  /*2980*/  FSEL R48, R48, -INF , P1 ;  /* 0xff80000030307808 */ /* 0x000fe40000800000 */
[----:B------:R-:W-:Y:S02]  /*2990*/  FMNMX R17, R45, R56, !PT ;  /* 0x000000382d117209 */ /* 0x000fe40007800000 */
[----:B------:R-:W-:Y:S02]  /*29a0*/  FSEL R49, R49, -INF , P3 ;  /* 0xff80000031317808 */ /* 0x000fe40001800000 */
[----:B------:R-:W-:-:S02]  /*29b0*/  FMNMX R56, R48, R17, !PT ;  /* 0x0000001130387209 */ /* 0x000fc40007800000 */
[----:B------:R-:W-:Y:S02]  /*29c0*/  FSEL R46, R46, -INF , P6 ;  /* 0xff8000002e2e7808 */ /* 0x000fe40003000000 */
[----:B------:R-:W-:Y:S02]  /*29d0*/  FMNMX R17, R49, R56, !PT ;  /* 0x0000003831117209 */ /* 0x000fe40007800000 */
[----:B------:R-:W-:Y:S02]  /*29e0*/  FSEL R47, R47, -INF , P5 ;  /* 0xff8000002f2f7808 */ /* 0x000fe40002800000 */
[----:B------:R-:W-:Y:S02]  /*29f0*/  FMNMX R56, R52, R17, !PT ;  /* 0x0000001134387209 */ /* 0x000fe40007800000 */
[----:B------:R-:W-:Y:S02]  /*2a00*/  FSEL R50, R50, -INF , P2 ;  /* 0xff80000032327808 */ /* 0x000fe40001000000 */
[----:B------:R-:W-:-:S02]  /*2a10*/  FMNMX R57, R53, R56, !PT ;  /* 0x0000003835397209 */ /* 0x000fc40007800000 */
[----:B------:R-:W-:Y:S02]  /*2a20*/  FSEL R51, R51, -INF , P4 ;  /* 0xff80000033337808 */ /* 0x000fe40002000000 */
[----:B------:R-:W-:Y:S01]  /*2a30*/  FSEL R54, R54, -INF , P1 ;  /* 0xff80000036367808 */ /* 0x000fe20000800000 */
[----:B------:R-:W1:Y:S01]  /*2a40*/  SHFL.BFLY PT, R56, R57, 0x1, 0x1f ;  /* 0x0c201f0039387f89 */ /* 0x000e6200000e0000 */
[----:B------:R-:W-:Y:S02]  /*2a50*/  FSEL R55, R55, -INF , P3 ;  /* 0xff80000037377808 */ /* 0x000fe40001800000 */
[----:B-1----:R-:W-:-:S05]  /*2a60*/  FMNMX R58, R57, R56, !PT ;  /* 0x00000038393a7209 */ /* 0x002fca0007800000 */
[----:B------:R-:W1:Y:S02]  /*2a70*/  SHFL.BFLY PT, R17, R58, 0x2, 0x1f ;  /* 0x0c401f003a117f89 */ /* 0x000e6400000e0000 */
[----:B-1----:R-:W-:Y:S02]  /*2a80*/  FMNMX R116, R58, R17, !PT ;  /* 0x000000113a747209 */ /* 0x002fe40007800000 */
[----:B------:R-:W-:Y:S02]  /*2a90*/  FMNMX R17, R26, R27, !PT ;  /* 0x0000001b1a117209 */ /* 0x000fe40007800000 */
[----:B------:R-:W-:Y:S02]  /*2aa0*/  FSETP.NEU.AND P0, PT, R116, -INF , PT ;  /* 0xff8000007400780b */ /* 0x000fe40003f0d000 */
[----:B------:R-:W-:Y:S02]  /*2ab0*/  FMNMX R56, R30, R17, !PT ;  /* 0x000000111e387209 */ /* 0x000fe40007800000 */
[----:B------:R-:W-:-:S02]  /*2ac0*/  FSEL R59, R116, RZ, P0 ;  /* 0x000000ff743b7208 */ /* 0x000fc40000000000 */
[----:B------:R-:W-:Y:S02]  /*2ad0*/  FMNMX R17, R31, R56, !PT ;  /* 0x000000381f117209 */ /* 0x000fe40007800000 */
[----:B------:R-:W-:Y:S01]  /*2ae0*/  ISETP.NE.AND P0, PT, R60, RZ, PT ;  /* 0x000000ff3c00720c */ /* 0x000fe20003f05270 */
[----:B------:R-:W-:Y:S01]  /*2af0*/  FMUL R59, R59, UR6 ;  /* 0x000000063b3b7c20 */ /* 0x000fe20008400000 */
[----:B------:R-:W-:-:S03]  /*2b00*/  FMNMX R56, R34, R17, !PT ;  /* 0x0000001122387209 */ /* 0x000fc60007800000 */
[--C-:B------:R-:W-:Y:S01]  /*2b10*/  FFMA R25, R25, UR6, -R59.reuse ;  /* 0x0000000619197c23 */ /* 0x100fe2000800083b */
[----:B------:R-:W-:Y:S01]  /*2b20*/  FMNMX R17, R35, R56, !PT ;  /* 0x0000003823117209 */ /* 0x000fe20007800000 */
[--C-:B------:R-:W-:Y:S01]  /*2b30*/  FFMA R36, R36, UR6, -R59.reuse ;  /* 0x0000000624247c23 */ /* 0x100fe2000800083b */
[--C-:B------:R-:W-:Y:S01]  /*2b40*/  FFMA R28, R28, UR6, -R59.reuse ;  /* 0x000000061c1c7c23 */ /* 0x100fe2000800083b */
[--C-:B------:R-:W-:Y:S01]  /*2b50*/  FFMA R33, R33, UR6, -R59.reuse ;  /* 0x0000000621217c23 */ /* 0x100fe2000800083b */
[----:B------:R-:W-:Y:S01]  /*2b60*/  FMNMX R56, R38, R17, !PT ;  /* 0x0000001126387209 */ /* 0x000fe20007800000 */
[--C-:B------:R-:W-:Y:S01]  /*2b70*/  FFMA R29, R29, UR6, -R59.reuse ;  /* 0x000000061d1d7c23 */ /* 0x100fe2000800083b */
[----:B------:R-:W-:Y:S01]  /*2b80*/  FSETP.GEU.AND P2, PT, R25, -126, PT ;  /* 0xc2fc00001900780b */ /* 0x000fe20003f4e000 */
        /* <DEDUP_REMOVED lines=12> */
[----:B------:R-:W-:Y:S01]  /*2c50*/  @!P2 FMUL R25, R25, 0.5 ;  /* 0x3f0000001919a820 */ /* 0x000fe20000400000 */
[----:B------:R-:W-:Y:S01]  /*2c60*/  FMNMX R24, R46, R17, !PT ;  /* 0x000000112e187209 */ /* 0x000fe20007800000 */
[--C-:B------:R-:W-:Y:S01]  /*2c70*/  FFMA R58, R44, UR6, -R59.reuse ;  /* 0x000000062c3a7c23 */ /* 0x100fe2000800083b */
[----:B------:R-:W-:Y:S01]  /*2c80*/  FSETP.GEU.AND P5, PT, R56, -126, PT ;  /* 0xc2fc00003800780b */ /* 0x000fe20003fae000 */
[----:B------:R-:W-:Y:S01]  /*2c90*/  @!P6 FMUL R28, R28, 0.5 ;  /* 0x3f0000001c1ce820 */ /* 0x000fe20000400000 */
[----:B------:R-:W-:Y:S01]  /*2ca0*/  FMNMX R17, R47, R24, !PT ;  /* 0x000000182f117209 */ /* 0x000fe20007800000 */
[----:B------:R-:W1:Y:S01]  /*2cb0*/  MUFU.EX2 R25, R25 ;  /* 0x0000001900197308 */ /* 0x000e620000000800 */
[----:B------:R-:W-:Y:S01]  /*2cc0*/  FSETP.GEU.AND P3, PT, R32, -126, PT ;  /* 0xc2fc00002000780b */ /* 0x000fe20003f6e000 */
[----:B------:R-:W-:Y:S01]  /*2cd0*/  @!P1 FMUL R33, R33, 0.5 ;  /* 0x3f00000021219820 */ /* 0x000fe20000400000 */
[----:B------:R-:W-:Y:S01]  /*2ce0*/  FMNMX R24, R50, R17, !PT ;  /* 0x0000001132187209 */ /* 0x000fe20007800000 */
[--C-:B------:R-:W-:Y:S01]  /*2cf0*/  FFMA R48, R48, UR6, -R59.reuse ;  /* 0x0000000630307c23 */ /* 0x100fe2000800083b */
[--C-:B------:R-:W-:Y:S01]  /*2d00*/  FFMA R52, R52, UR6, -R59.reuse ;  /* 0x0000000634347c23 */ /* 0x100fe2000800083b */
[----:B------:R-:W-:Y:S01]  /*2d10*/  @!P4 FMUL R29, R29, 0.5 ;  /* 0x3f0000001d1dc820 */ /* 0x000fe20000400000 */
[----:B------:R-:W-:Y:S01]  /*2d20*/  FMNMX R17, R51, R24, !PT ;  /* 0x0000001833117209 */ /* 0x000fe20007800000 */
[----:B------:R-:W2:Y:S01]  /*2d30*/  MUFU.EX2 R28, R28 ;  /* 0x0000001c001c7308 */ /* 0x000ea20000000800 */
[----:B------:R-:W-:Y:S01]  /*2d40*/  FFMA R53, R53, UR6, -R59 ;  /* 0x0000000635357c23 */ /* 0x000fe2000800083b */
[----:B------:R-:W-:Y:S01]  /*2d50*/  @!P5 FMUL R56, R56, 0.5 ;  /* 0x3f0000003838d820 */ /* 0x000fe20000400000 */
[----:B------:R-:W-:-:S03]  /*2d60*/  FMNMX R24, R54, R17, !PT ;  /* 0x0000001136187209 */ /* 0x000fc60007800000 */
[----:B------:R-:W-:Y:S01]  /*2d70*/  @!P3 FMUL R32, R32, 0.5 ;  /* 0x3f0000002020b820 */ /* 0x000fe20000400000 */
[----:B------:R-:W-:Y:S01]  /*2d80*/  FMNMX R24, R55, R24, !PT ;  /* 0x0000001837187209 */ /* 0x000fe20007800000 */
[----:B------:R-:W3:Y:S01]  /*2d90*/  MUFU.EX2 R56, R56 ;  /* 0x0000003800387308 */ /* 0x000ee20000000800 */
[----:B-1----:R-:W-:Y:S01]  /*2da0*/  @!P2 FMUL R25, R25, R25 ;  /* 0x000000191919a220 */ /* 0x002fe20000400000 */
[----:B------:R-:W-:Y:S02]  /*2db0*/  FSETP.GEU.AND P2, PT, R37, -126, PT ;  /* 0xc2fc00002500780b */ /* 0x000fe40003f4e000 */
[----:B------:R-:W1:Y:S04]  /*2dc0*/  SHFL.BFLY PT, R17, R24, 0x1, 0x1f ;  /* 0x0c201f0018117f89 */ /* 0x000e6800000e0000 */
[----:B------:R-:W4:Y:S01]  /*2dd0*/  MUFU.EX2 R33, R33 ;  /* 0x0000002100217308 */ /* 0x000f220000000800 */
[----:B--2---:R-:W-:Y:S01]  /*2de0*/  @!P6 FMUL R28, R28, R28 ;  /* 0x0000001c1c1ce220 */ /* 0x004fe20000400000 */
[----:B------:R-:W-:-:S05]  /*2df0*/  FSETP.GEU.AND P6, PT, R40, -126, PT ;  /* 0xc2fc00002800780b */ /* 0x000fca0003fce000 */
[----:B------:R-:W-:Y:S01]  /*2e00*/  @!P2 FMUL R37, R37, 0.5 ;  /* 0x3f0000002525a820 */ /* 0x000fe20000400000 */
[----:B------:R-:W2:Y:S01]  /*2e10*/  MUFU.EX2 R29, R29 ;  /* 0x0000001d001d7308 */ /* 0x000ea20000000800 */
[----:B---3--:R-:W-:Y:S01]  /*2e20*/  @!P5 FMUL R56, R56, R56 ;  /* 0x000000383838d220 */ /* 0x008fe20000400000 */
[----:B------:R-:W-:-:S05]  /*2e30*/  FSETP.GEU.AND P5, PT, R36, -126, PT ;  /* 0xc2fc00002400780b */ /* 0x000fca0003fae000 */
[----:B------:R-:W-:Y:S01]  /*2e40*/  @!P6 FMUL R40, R40, 0.5 ;  /* 0x3f0000002828e820 */ /* 0x000fe20000400000 */
[----:B------:R-:W3:Y:S01]  /*2e50*/  MUFU.EX2 R32, R32 ;  /* 0x0000002000207308 */ /* 0x000ee20000000800 */
[----:B----4-:R-:W-:Y:S01]  /*2e60*/  @!P1 FMUL R33, R33, R33 ;  /* 0x0000002121219220 */ /* 0x010fe20000400000 */
[----:B------:R-:W-:Y:S02]  /*2e70*/  FSETP.GEU.AND P1, PT, R60, -126, PT ;  /* 0xc2fc00003c00780b */ /* 0x000fe40003f2e000 */
[----:B-1----:R-:W-:-:S03]  /*2e80*/  FMNMX R17, R24, R17, !PT ;  /* 0x0000001118117209 */ /* 0x002fc60007800000 */
[----:B------:R-:W-:Y:S01]  /*2e90*/  @!P5 FMUL R36, R36, 0.5 ;  /* 0x3f0000002424d820 */ /* 0x000fe20000400000 */
[----:B------:R-:W1:Y:S01]  /*2ea0*/  MUFU.EX2 R37, R37 ;  /* 0x0000002500257308 */ /* 0x000e620000000800 */
[----:B------:R-:W4:Y:S01]  /*2eb0*/  SHFL.BFLY PT, R24, R17, 0x2, 0x1f ;  /* 0x0c401f0011187f89 */ /* 0x000f2200000e0000 */
[----:B--2---:R-:W-:Y:S01]  /*2ec0*/  @!P4 FMUL R29, R29, R29 ;  /* 0x0000001d1d1dc220 */ /* 0x004fe20000400000 */
[----:B------:R-:W-:-:S04]  /*2ed0*/  FSETP.GEU.AND P4, PT, R57, -126, PT ;  /* 0xc2fc00003900780b */ /* 0x000fc80003f8e000 */
[----:B------:R-:W-:Y:S01]  /*2ee0*/  @!P1 FMUL R60, R60, 0.5 ;  /* 0x3f0000003c3c9820 */ /* 0x000fe20000400000 */
[----:B------:R-:W2:Y:S01]  /*2ef0*/  MUFU.EX2 R36, R36 ;  /* 0x0000002400247308 */ /* 0x000ea20000000800 */
[----:B---3--:R-:W-:Y:S01]  /*2f00*/  @!P3 FMUL R32, R32, R32 ;  /* 0x000000202020b220 */ /* 0x008fe20000400000 */
[----:B------:R-:W-:-:S06]  /*2f10*/  FSETP.GEU.AND P3, PT, R58, -126, PT ;  /* 0xc2fc00003a00780b */ /* 0x000fcc0003f6e000 */
[----:B------:R-:W-:Y:S01]  /*2f20*/  @!P4 FMUL R57, R57, 0.5 ;  /* 0x3f0000003939c820 */ /* 0x000fe20000400000 */
[----:B-1----:R-:W-:Y:S01]  /*2f30*/  @!P2 FMUL R37, R37, R37 ;  /* 0x000000252525a220 */ /* 0x002fe20000400000 */
[----:B------:R-:W-:Y:S01]  /*2f40*/  FSETP.GEU.AND P2, PT, R48, -126, PT ;  /* 0xc2fc00003000780b */ /* 0x000fe20003f4e000 */
[----:B------:R-:W1:Y:S04]  /*2f50*/  MUFU.EX2 R41, R40 ;  /* 0x0000002800297308 */ /* 0x000e680000000800 */
[----:B------:R-:W-:Y:S01]  /*2f60*/  @!P3 FMUL R58, R58, 0.5 ;  /* 0x3f0000003a3ab820 */ /* 0x000fe20000400000 */
[----:B----4-:R-:W-:Y:S01]  /*2f70*/  FMNMX R117, R17, R24, !PT ;  /* 0x0000001811757209 */ /* 0x010fe20007800000 */
[----:B--2---:R-:W-:Y:S01]  /*2f80*/  @!P5 FMUL R36, R36, R36 ;  /* 0x000000242424d220 */ /* 0x004fe20000400000 */
[----:B------:R-:W-:Y:S01]  /*2f90*/  FFMA R17, R49, UR6, -R59 ;  /* 0x0000000631117c23 */ /* 0x000fe2000800083b */
[----:B------:R2:W3:Y:S01]  /*2fa0*/  MUFU.EX2 R44, R57 ;  /* 0x00000039002c7308 */ /* 0x0004e20000000800 */
[----:B------:R-:W-:-:S03]  /*2fb0*/  FSETP.NEU.AND P5, PT, R117, -INF , PT ;  /* 0xff8000007500780b */ /* 0x000fc60003fad000 */
[----:B------:R-:W-:Y:S01]  /*2fc0*/  @!P2 FMUL R48, R48, 0.5 ;  /* 0x3f0000003030a820 */ /* 0x000fe20000400000 */
[----:B------:R-:W-:Y:S02]  /*2fd0*/  FSEL R24, R117, RZ, P5 ;  /* 0x000000ff75187208 */ /* 0x000fe40002800000 */
[----:B------:R-:W-:Y:S01]  /*2fe0*/  FSETP.GEU.AND P5, PT, R17, -126, PT ;  /* 0xc2fc00001100780b */ /* 0x000fe20003fae000 */
[----:B------:R-:W4:Y:S01]  /*2ff0*/  MUFU.EX2 R60, R60 ;  /* 0x0000003c003c7308 */ /* 0x000f220000000800 */
[----:B-1----:R-:W-:Y:S01]  /*3000*/  @!P6 FMUL R41, R41, R41 ;  /* 0x000000292929e220 */ /* 0x002fe20000400000 */
[----:B------:R-:W-:Y:S01]  /*3010*/  FMUL R24, R24, UR6 ;  /* 0x0000000618187c20 */ /* 0x000fe20008400000 */
[----:B------:R-:W-:-:S03]  /*3020*/  FSETP.GEU.AND P6, PT, R52, -126, PT ;  /* 0xc2fc00003400780b */ /* 0x000fc60003fce000 */
[--C-:B--2---:R-:W-:Y:S01]  /*3030*/  FFMA R57, R27, UR6, -R24.reuse ;  /* 0x000000061b397c23 */ /* 0x104fe20008000818 */
[--C-:B------:R-:W-:Y:S01]  /*3040*/  FFMA R26, R26, UR6, -R24.reuse ;  /* 0x000000061a1a7c23 */ /* 0x100fe20008000818 */
[----:B------:R-:W1:Y:S01]  /*3050*/  MUFU.EX2 R45, R58 ;  /* 0x0000003a002d7308 */ /* 0x000e620000000800 */
[--C-:B------:R-:W-:Y:S01]  /*3060*/  FFMA R30, R30, UR6, -R24.reuse ;  /* 0x000000061e1e7c23 */ /* 0x100fe20008000818 */
[----:B---3--:R-:W-:Y:S01]  /*3070*/  @!P4 FMUL R44, R44, R44 ;  /* 0x0000002c2c2cc220 */ /* 0x008fe20000400000 */
[----:B------:R-:W-:Y:S01]  /*3080*/  FSETP.GEU.AND P4, PT, R53, -126, PT ;  /* 0xc2fc00003500780b */ /* 0x000fe20003f8e000 */
[----:B------:R-:W-:Y:S01]  /*3090*/  @!P5 FMUL R17, R17, 0.5 ;  /* 0x3f0000001111d820 */ /* 0x000fe20000400000 */
[--C-:B------:R-:W-:Y:S01]  /*30a0*/  FFMA R34, R34, UR6, -R24.reuse ;  /* 0x0000000622227c23 */ /* 0x100fe20008000818 */
[--C-:B------:R-:W-:Y:S01]  /*30b0*/  FFMA R38, R38, UR6, -R24.reuse ;  /* 0x0000000626267c23 */ /* 0x100fe20008000818 */
[----:B------:R-:W-:Y:S01]  /*30c0*/  FFMA R51, R51, UR6, -R24 ;  /* 0x0000000633337c23 */ /* 0x000fe20008000818 */
[----:B------:R-:W2:Y:S01]  /*30d0*/  MUFU.EX2 R49, R48 ;  /* 0x0000003000317308 */ /* 0x000ea20000000800 */
[----:B----4-:R-:W-:Y:S01]  /*30e0*/  @!P1 FMUL R60, R60, R60 ;  /* 0x0000003c3c3c9220 */ /* 0x010fe20000400000 */
[----:B------:R-:W-:Y:S01]  /*30f0*/  FSETP.GEU.AND P1, PT, R57, -126, PT ;  /* 0xc2fc00003900780b */ /* 0x000fe20003f2e000 */
[----:B------:R-:W-:-:S05]  /*3100*/  @!P6 FMUL R52, R52, 0.5 ;  /* 0x3f0000003434e820 */ /* 0x000fca0000400000 */
[----:B------:R3:W4:Y:S01]  /*3110*/  MUFU.EX2 R40, R17 ;  /* 0x0000001100287308 */ /* 0x0007220000000800 */
[----:B-1----:R-:W-:Y:S01]  /*3120*/  @!P3 FMUL R45, R45, R45 ;  /* 0x0000002d2d2db220 */ /* 0x002fe20000400000 */
[----:B------:R-:W-:Y:S01]  /*3130*/  FSETP.GEU.AND P3, PT, R26, -126, PT ;  /* 0xc2fc00001a00780b */ /* 0x000fe20003f6e000 */
[----:B------:R-:W-:-:S04]  /*3140*/  @!P4 FMUL R53, R53, 0.5 ;  /* 0x3f0000003535c820 */ /* 0x000fc80000400000 */
[----:B------:R-:W-:Y:S01]  /*3150*/  @!P1 FMUL R57, R57, 0.5 ;  /* 0x3f00000039399820 */ /* 0x000fe20000400000 */
[----:B------:R-:W1:Y:S01]  /*3160*/  MUFU.EX2 R27, R52 ;  /* 0x00000034001b7308 */ /* 0x000e620000000800 */
[----:B---3--:R-:W-:Y:S01]  /*3170*/  FFMA R17, R31, UR6, -R24 ;  /* 0x000000061f117c23 */ /* 0x008fe20008000818 */
[----:B--2---:R-:W-:Y:S01]  /*3180*/  @!P2 FMUL R49, R49, R49 ;  /* 0x000000313131a220 */ /* 0x004fe20000400000 */
[----:B------:R-:W-:-:S03]  /*3190*/  FSETP.GEU.AND P2, PT, R30, -126, PT ;  /* 0xc2fc00001e00780b */ /* 0x000fc60003f4e000 */
[----:B------:R-:W-:Y:S01]  /*31a0*/  FADD R66, R32, R49 ;  /* 0x0000003120427221 */ /* 0x000fe20000000000 */
[----:B------:R-:W-:Y:S01]  /*31b0*/  @!P3 FMUL R26, R26, 0.5 ;  /* 0x3f0000001a1ab820 */ /* 0x000fe20000400000 */
[----:B------:R2:W3:Y:S01]  /*31c0*/  MUFU.EX2 R48, R53 ;  /* 0x0000003500307308 */ /* 0x0004e20000000800 */
[----:B----4-:R-:W-:Y:S01]  /*31d0*/  @!P5 FMUL R40, R40, R40 ;  /* 0x000000282828d220 */ /* 0x010fe20000400000 */
[----:B------:R-:W-:-:S06]  /*31e0*/  FSETP.GEU.AND P5, PT, R17, -126, PT ;  /* 0xc2fc00001100780b */ /* 0x000fcc0003fae000 */
[----:B------:R-:W-:Y:S01]  /*31f0*/  @!P2 FMUL R30, R30, 0.5 ;  /* 0x3f0000001e1ea820 */ /* 0x000fe20000400000 */
[----:B------:R4:W5:Y:S01]  /*3200*/  MUFU.EX2 R52, R57 ;  /* 0x0000003900347308 */ /* 0x0009620000000800 */
[----:B--2---:R-:W-:Y:S01]  /*3210*/  FFMA R53, R35, UR6, -R24 ;  /* 0x0000000623357c23 */ /* 0x004fe20008000818 */
[----:B-1----:R-:W-:Y:S01]  /*3220*/  @!P6 FMUL R27, R27, R27 ;  /* 0x0000001b1b1be220 */ /* 0x002fe20000400000 */
[----:B------:R-:W-:-:S03]  /*3230*/  FSETP.GEU.AND P6, PT, R34, -126, PT ;  /* 0xc2fc00002200780b */ /* 0x000fc60003fce000 */
[----:B------:R-:W-:Y:S01]  /*3240*/  @!P5 FMUL R17, R17, 0.5 ;  /* 0x3f0000001111d820 */ /* 0x000fe20000400000 */
[----:B------:R-:W-:Y:S01]  /*3250*/  FADD R59, R36, R27 ;  /* 0x0000001b243b7221 */ /* 0x000fe20000000000 */
[----:B------:R1:W2:Y:S01]  /*3260*/  MUFU.EX2 R31, R26 ;  /* 0x0000001a001f7308 */ /* 0x0002a20000000800 */
[----:B---3--:R-:W-:Y:S01]  /*3270*/  @!P4 FMUL R48, R48, R48 ;  /* 0x000000303030c220 */ /* 0x008fe20000400000 */
[----:B------:R-:W-:Y:S01]  /*3280*/  FSETP.GEU.AND P4, PT, R53, -126, PT ;  /* 0xc2fc00003500780b */ /* 0x000fe20003f8e000 */
[----:B----4-:R-:W-:Y:S02]  /*3290*/  FADD R57, R33, R40 ;  /* 0x0000002821397221 */ /* 0x010fe40000000000 */
[----:B------:R-:W-:-:S03]  /*32a0*/  FADD R61, R37, R48 ;  /* 0x00000030253d7221 */ /* 0x000fc60000000000 */
[----:B------:R3:W4:Y:S01]  /*32b0*/  MUFU.EX2 R35, R30 ;  /* 0x0000001e00237308 */ /* 0x0007220000000800 */
[----:B-1----:R-:W-:Y:S01]  /*32c0*/  FFMA R26, R39, UR6, -R24 ;  /* 0x00000006271a7c23 */ /* 0x002fe20008000818 */
[----:B-----5:R-:W-:Y:S01]  /*32d0*/  @!P1 FMUL R52, R52, R52 ;  /* 0x0000003434349220 */ /* 0x020fe20000400000 */
[----:B------:R-:W-:-:S03]  /*32e0*/  @!P6 FMUL R34, R34, 0.5 ;  /* 0x3f0000002222e820 */ /* 0x000fc60000400000 */
[----:B------:R-:W-:Y:S01]  /*32f0*/  FSETP.GEU.AND P1, PT, R26, -126, PT ;  /* 0xc2fc00001a00780b */ /* 0x000fe20003f2e000 */
[----:B------:R-:W-:Y:S01]  /*3300*/  @!P4 FMUL R53, R53, 0.5 ;  /* 0x3f0000003535c820 */ /* 0x000fe20000400000 */
[----:B------:R1:W5:Y:S01]  /*3310*/  MUFU.EX2 R58, R17 ;  /* 0x00000011003a7308 */ /* 0x0003620000000800 */
[----:B---3--:R-:W-:Y:S01]  /*3320*/  FFMA R30, R42, UR6, -R24 ;  /* 0x000000062a1e7c23 */ /* 0x008fe20008000818 */
[----:B--2---:R-:W-:Y:S01]  /*3330*/  @!P3 FMUL R31, R31, R31 ;  /* 0x0000001f1f1fb220 */ /* 0x004fe20000400000 */
[----:B------:R-:W-:-:S05]  /*3340*/  FSETP.GEU.AND P3, PT, R38, -126, PT ;  /* 0xc2fc00002600780b */ /* 0x000fca0003f6e000 */
[----:B------:R2:W3:Y:S01]  /*3350*/  MUFU.EX2 R39, R34 ;  /* 0x0000002200277308 */ /* 0x0004e20000000800 */
[----:B-1----:R-:W-:Y:S01]  /*3360*/  FFMA R17, R43, UR6, -R24 ;  /* 0x000000062b117c23 */ /* 0x002fe20008000818 */
[----:B----4-:R-:W-:Y:S01]  /*3370*/  @!P2 FMUL R35, R35, R35 ;  /* 0x000000232323a220 */ /* 0x010fe20000400000 */
[----:B------:R-:W-:Y:S01]  /*3380*/  FSETP.GEU.AND P2, PT, R30, -126, PT ;  /* 0xc2fc00001e00780b */ /* 0x000fe20003f4e000 */
[----:B------:R-:W-:-:S04]  /*3390*/  @!P1 FMUL R26, R26, 0.5 ;  /* 0x3f0000001a1a9820 */ /* 0x000fc80000400000 */
[----:B------:R-:W-:Y:S01]  /*33a0*/  @!P3 FMUL R38, R38, 0.5 ;  /* 0x3f0000002626b820 */ /* 0x000fe20000400000 */
[----:B-----5:R-:W-:Y:S01]  /*33b0*/  @!P5 FMUL R58, R58, R58 ;  /* 0x0000003a3a3ad220 */ /* 0x020fe20000400000 */
[----:B------:R-:W-:Y:S01]  /*33c0*/  FSETP.GEU.AND P5, PT, R17, -126, PT ;  /* 0xc2fc00001100780b */ /* 0x000fe20003fae000 */
[----:B--2---:R-:W-:Y:S01]  /*33d0*/  FFMA R34, R46, UR6, -R24 ;  /* 0x000000062e227c23 */ /* 0x004fe20008000818 */
[----:B------:R1:W2:Y:S04]  /*33e0*/  MUFU.EX2 R42, R53 ;  /* 0x00000035002a7308 */ /* 0x0002a80000000800 */
[----:B------:R-:W-:Y:S01]  /*33f0*/  @!P2 FMUL R30, R30, 0.5 ;  /* 0x3f0000001e1ea820 */ /* 0x000fe20000400000 */
[----:B---3--:R-:W-:Y:S01]  /*3400*/  @!P6 FMUL R39, R39, R39 ;  /* 0x000000272727e220 */ /* 0x008fe20000400000 */
[----:B------:R-:W-:-:S02]  /*3410*/  FSETP.GEU.AND P6, PT, R34, -126, PT ;  /* 0xc2fc00002200780b */ /* 0x000fc40003fce000 */
[----:B------:R3:W4:Y:S01]  /*3420*/  MUFU.EX2 R46, R26 ;  /* 0x0000001a002e7308 */ /* 0x0007220000000800 */
[----:B-1----:R-:W-:Y:S02]  /*3430*/  FFMA R53, R47, UR6, -R24 ;  /* 0x000000062f357c23 */ /* 0x002fe40008000818 */
[----:B------:R-:W-:-:S05]  /*3440*/  @!P5 FMUL R17, R17, 0.5 ;  /* 0x3f0000001111d820 */ /* 0x000fca0000400000 */
[----:B------:R1:W5:Y:S01]  /*3450*/  MUFU.EX2 R43, R38 ;  /* 0x00000026002b7308 */ /* 0x0003620000000800 */
[----:B---3--:R-:W-:Y:S01]  /*3460*/  FFMA R26, R54, UR6, -R24 ;  /* 0x00000006361a7c23 */ /* 0x008fe20008000818 */
[----:B--2---:R-:W-:Y:S01]  /*3470*/  @!P4 FMUL R42, R42, R42 ;  /* 0x0000002a2a2ac220 */ /* 0x004fe20000400000 */
[----:B------:R-:W-:Y:S01]  /*3480*/  FSETP.GEU.AND P4, PT, R53, -126, PT ;  /* 0xc2fc00003500780b */ /* 0x000fe20003f8e000 */
[----:B------:R-:W-:-:S04]  /*3490*/  @!P6 FMUL R34, R34, 0.5 ;  /* 0x3f0000002222e820 */ /* 0x000fc80000400000 */
[----:B------:R2:W3:Y:S01]  /*34a0*/  MUFU.EX2 R62, R30 ;  /* 0x0000001e003e7308 */ /* 0x0004e20000000800 */
[--C-:B-1----:R-:W-:Y:S01]  /*34b0*/  FFMA R38, R50, UR6, -R24.reuse ;  /* 0x0000000632267c23 */ /* 0x102fe20008000818 */
[----:B------:R-:W-:Y:S01]  /*34c0*/  FFMA R24, R55, UR6, -R24 ;  /* 0x0000000637187c23 */ /* 0x000fe20008000818 */
[----:B----4-:R-:W-:Y:S01]  /*34d0*/  @!P1 FMUL R46, R46, R46 ;  /* 0x0000002e2e2e9220 */ /* 0x010fe20000400000 */
[----:B------:R-:W-:-:S04]  /*34e0*/  FSETP.GEU.AND P1, PT, R51, -126, PT ;  /* 0xc2fc00003300780b */ /* 0x000fc80003f2e000 */
[----:B------:R1:W4:Y:S01]  /*34f0*/  MUFU.EX2 R47, R17 ;  /* 0x00000011002f7308 */ /* 0x0003220000000800 */
[----:B-----5:R-:W-:Y:S01]  /*3500*/  @!P3 FMUL R43, R43, R43 ;  /* 0x0000002b2b2bb220 */ /* 0x020fe20000400000 */
[----:B------:R-:W-:Y:S01]  /*3510*/  FSETP.GEU.AND P3, PT, R38, -126, PT ;  /* 0xc2fc00002600780b */ /* 0x000fe20003f6e000 */
[----:B------:R-:W-:Y:S01]  /*3520*/  @!P4 FMUL R53, R53, 0.5 ;  /* 0x3f0000003535c820 */ /* 0x000fe20000400000 */
[----:B--2---:R-:W-:-:S04]  /*3530*/  FADD R30, R25, R44 ;  /* 0x0000002c191e7221 */ /* 0x004fc80000000000 */
[----:B------:R2:W5:Y:S01]  /*3540*/  MUFU.EX2 R50, R34 ;  /* 0x0000002200327308 */ /* 0x0005620000000800 */
[----:B---3--:R-:W-:Y:S01]  /*3550*/  @!P2 FMUL R62, R62, R62 ;  /* 0x0000003e3e3ea220 */ /* 0x008fe20000400000 */
[----:B------:R-:W-:Y:S01]  /*3560*/  FSETP.GEU.AND P2, PT, R26, -126, PT ;  /* 0xc2fc00001a00780b */ /* 0x000fe20003f4e000 */
[----:B------:R-:W-:Y:S01]  /*3570*/  @!P1 FMUL R51, R51, 0.5 ;  /* 0x3f00000033339820 */ /* 0x000fe20000400000 */
[----:B-1----:R-:W-:Y:S01]  /*3580*/  FADD R17, R56, R41 ;  /* 0x0000002938117221 */ /* 0x002fe20000000000 */
[----:B------:R-:W-:Y:S02]  /*3590*/  FADD R30, R30, R57 ;  /* 0x000000391e1e7221 */ /* 0x000fe40000000000 */
[----:B------:R-:W-:Y:S01]  /*35a0*/  @!P3 FMUL R38, R38, 0.5 ;  /* 0x3f0000002626b820 */ /* 0x000fe20000400000 */
[----:B------:R-:W1:Y:S01]  /*35b0*/  MUFU.EX2 R53, R53 ;  /* 0x0000003500357308 */ /* 0x000e620000000800 */
[----:B----4-:R-:W-:Y:S01]  /*35c0*/  @!P5 FMUL R47, R47, R47 ;  /* 0x0000002f2f2fd220 */ /* 0x010fe20000400000 */
[----:B------:R-:W-:Y:S01]  /*35d0*/  FSETP.GEU.AND P5, PT, R24, -126, PT ;  /* 0xc2fc00001800780b */ /* 0x000fe20003fae000 */
[----:B--2---:R-:W-:Y:S01]  /*35e0*/  FADD R34, R28, R45 ;  /* 0x0000002d1c227221 */ /* 0x004fe20000000000 */
[----:B------:R-:W-:-:S03]  /*35f0*/  FADD R17, R17, R66 ;  /* 0x0000004211117221 */ /* 0x000fc60000000000 */
[----:B------:R-:W-:Y:S01]  /*3600*/  @!P2 FMUL R26, R26, 0.5 ;  /* 0x3f0000001a1aa820 */ /* 0x000fe20000400000 */
[----:B------:R2:W3:Y:S01]  /*3610*/  MUFU.EX2 R54, R38 ;  /* 0x0000002600367308 */ /* 0x0004e20000000800 */
[----:B-----5:R-:W-:Y:S01]  /*3620*/  @!P6 FMUL R50, R50, R50 ;  /* 0x000000323232e220 */ /* 0x020fe20000400000 */
[----:B------:R-:W-:-:S04]  /*3630*/  FADD R34, R34, R59 ;  /* 0x0000003b22227221 */ /* 0x000fc80000000000 */
[----:B------:R-:W-:Y:S01]  /*3640*/  FADD R17, R17, R34 ;  /* 0x0000002211117221 */ /* 0x000fe20000000000 */
[----:B------:R-:W-:Y:S01]  /*3650*/  @!P5 FMUL R24, R24, 0.5 ;  /* 0x3f0000001818d820 */ /* 0x000fe20000400000 */
[----:B------:R-:W4:Y:S01]  /*3660*/  MUFU.EX2 R51, R51 ;  /* 0x0000003300337308 */ /* 0x000f220000000800 */
[----:B--2---:R-:W-:Y:S01]  /*3670*/  FADD R38, R29, R60 ;  /* 0x0000003c1d267221 */ /* 0x004fe20000000000 */
[----:B-1----:R-:W-:Y:S01]  /*3680*/  @!P4 FMUL R53, R53, R53 ;  /* 0x000000353535c220 */ /* 0x002fe20000400000 */
[----:B------:R-:W-:Y:S02]  /*3690*/  F2FP.BF16.F32.PACK_AB R34, R60, R45 ;  /* 0x0000002d3c22723e */ /* 0x000fe400000010ff */
[----:B------:R-:W-:Y:S01]  /*36a0*/  FADD R61, R38, R61 ;  /* 0x0000003d263d7221 */ /* 0x000fe20000000000 */
[----:B------:R-:W-:Y:S01]  /*36b0*/  FADD R38, R35, R50 ;  /* 0x0000003223267221 */ /* 0x000fe20000000000 */
[----:B------:R-:W-:Y:S01]  /*36c0*/  FADD R57, R58, R53 ;  /* 0x000000353a397221 */ /* 0x000fe20000000000 */
[----:B------:R1:W2:Y:S01]  /*36d0*/  MUFU.EX2 R64, R26 ;  /* 0x0000001a00407308 */ /* 0x0002a20000000800 */
[----:B---3--:R-:W-:Y:S01]  /*36e0*/  @!P3 FMUL R54, R54, R54 ;  /* 0x000000363636b220 */ /* 0x008fe20000400000 */
[----:B------:R-:W-:-:S03]  /*36f0*/  FADD R30, R30, R61 ;  /* 0x0000003d1e1e7221 */ /* 0x000fc60000000000 */
[----:B------:R-:W-:Y:S01]  /*3700*/  FADD R59, R39, R54 ;  /* 0x00000036273b7221 */ /* 0x000fe20000000000 */
[----:B------:R-:W-:Y:S01]  /*3710*/  FADD R112, R17, R30 ;  /* 0x0000001e11707221 */ /* 0x000fe20000000000 */
[----:B------:R-:W-:Y:S01]  /*3720*/  F2FP.BF16.F32.PACK_AB R30, R37, R36 ;  /* 0x00000024251e723e */ /* 0x000fe200000010ff */
[----:B------:R3:W5:Y:S01]  /*3730*/  MUFU.EX2 R55, R24 ;  /* 0x0000001800377308 */ /* 0x0007620000000800 */
[----:B----4-:R-:W-:Y:S01]  /*3740*/  @!P1 FMUL R51, R51, R51 ;  /* 0x0000003333339220 */ /* 0x010fe20000400000 */
[----:B-1----:R-:W-:Y:S01]  /*3750*/  FADD R26, R52, R47 ;  /* 0x0000002f341a7221 */ /* 0x002fe20000000000 */
[----:B------:R-:W-:Y:S02]  /*3760*/  F2FP.BF16.F32.PACK_AB R36, R40, R49 ;  /* 0x000000312824723e */ /* 0x000fe400000010ff */
[----:B------:R-:W-:Y:S01]  /*3770*/  FADD R63, R42, R51 ;  /* 0x000000332a3f7221 */ /* 0x000fe20000000000 */
[----:B------:R-:W-:Y:S01]  /*3780*/  F2FP.BF16.F32.PACK_AB R37, R51, R54 ;  /* 0x000000363325723e */ /* 0x000fe200000010ff */
[----:B--2---:R-:W-:Y:S01]  /*3790*/  @!P2 FMUL R64, R64, R64 ;  /* 0x000000404040a220 */ /* 0x004fe20000400000 */
[----:B---3--:R-:W-:Y:S01]  /*37a0*/  FADD R24, R31, R62 ;  /* 0x0000003e1f187221 */ /* 0x008fe20000000000 */
[----:B------:R-:W-:-:S02]  /*37b0*/  FADD R26, R26, R63 ;  /* 0x0000003f1a1a7221 */ /* 0x000fc40000000000 */
[----:B------:R-:W-:Y:S01]  /*37c0*/  FADD R65, R43, R64 ;  /* 0x000000402b417221 */ /* 0x000fe20000000000 */
[----:B------:R-:W-:Y:S01]  /*37d0*/  FADD R24, R24, R59 ;  /* 0x0000003b18187221 */ /* 0x000fe20000000000 */
[----:B-----5:R-:W-:Y:S02]  /*37e0*/  @!P5 FMUL R55, R55, R55 ;  /* 0x000000373737d220 */ /* 0x020fe40000400000 */
[----:B------:R-:W-:Y:S01]  /*37f0*/  FADD R65, R38, R65 ;  /* 0x0000004126417221 */ /* 0x000fe20000000000 */
[----:B------:R-:W-:Y:S01]  /*3800*/  F2FP.BF16.F32.PACK_AB R38, R48, R27 ;  /* 0x0000001b3026723e */ /* 0x000fe200000010ff */
[----:B------:R-:W-:Y:S02]  /*3810*/  FADD R66, R46, R55 ;  /* 0x000000372e427221 */ /* 0x000fe40000000000 */
[----:B------:R-:W-:Y:S01]  /*3820*/  FADD R65, R24, R65 ;  /* 0x0000004118417221 */ /* 0x000fe20000000000 */
[----:B------:R-:W-:Y:S01]  /*3830*/  F2FP.BF16.F32.PACK_AB R24, R25, R56 ;  /* 0x000000381918723e */ /* 0x000fe200000010ff */
[----:B------:R-:W-:Y:S01]  /*3840*/  FADD R57, R57, R66 ;  /* 0x0000004239397221 */ /* 0x000fe20000000000 */
[----:B------:R-:W-:-:S02]  /*3850*/  F2FP.BF16.F32.PACK_AB R25, R52, R31 ;  /* 0x0000001f3419723e */ /* 0x000fc400000010ff */
[----:B------:R-:W-:Y:S01]  /*3860*/  F2FP.BF16.F32.PACK_AB R27, R58, R35 ;  /* 0x000000233a1b723e */ /* 0x000fe200000010ff */
[----:B------:R-:W-:Y:S01]  /*3870*/  FADD R26, R26, R57 ;  /* 0x000000391a1a7221 */ /* 0x000fe20000000000 */
[----:B------:R-:W-:Y:S02]  /*3880*/  F2FP.BF16.F32.PACK_AB R31, R46, R43 ;  /* 0x0000002b2e1f723e */ /* 0x000fe400000010ff */
[----:B------:R-:W-:Y:S01]  /*3890*/  F2FP.BF16.F32.PACK_AB R35, R53, R50 ;  /* 0x000000323523723e */ /* 0x000fe200000010ff */
[----:B------:R-:W-:Y:S01]  /*38a0*/  FADD R17, R65, R26 ;  /* 0x0000001a41117221 */ /* 0x000fe20000000000 */
[----:B------:R-:W-:Y:S02]  /*38b0*/  F2FP.BF16.F32.PACK_AB R26, R29, R28 ;  /* 0x0000001c1d1a723e */ /* 0x000fe400000010ff */
[----:B------:R-:W-:Y:S02]  /*38c0*/  F2FP.BF16.F32.PACK_AB R28, R33, R32 ;  /* 0x00000020211c723e */ /* 0x000fe400000010ff */
[----:B------:R-:W-:-:S02]  /*38d0*/  F2FP.BF16.F32.PACK_AB R32, R44, R41 ;  /* 0x000000292c20723e */ /* 0x000fc400000010ff */
[----:B------:R-:W-:Y:S02]  /*38e0*/  F2FP.BF16.F32.PACK_AB R29, R42, R39 ;  /* 0x000000272a1d723e */ /* 0x000fe400000010ff */
[----:B------:R-:W-:Y:S02]  /*38f0*/  F2FP.BF16.F32.PACK_AB R33, R47, R62 ;  /* 0x0000003e2f21723e */ /* 0x000fe400000010ff */
[----:B------:R-:W-:Y:S02]  /*3900*/  F2FP.BF16.F32.PACK_AB R39, R55, R64 ;  /* 0x000000403727723e */ /* 0x000fe400000010ff */
[----:B------:R-:W-:-:S07]  /*3910*/  SHF.L.U32 R41, RZ, 0x1f, RZ ;  /* 0x0000001fff297819 */ /* 0x000fce00000006ff */
.L_x_23:
[----:B-1----:R1:W2:Y:S02]  /*3920*/  SYNCS.PHASECHK.TRANS64.TRYWAIT P1, [R2+URZ+0x11808], R41 ;  /* 0x01180829020075a7 */ /* 0x0022a4000802017f */
[----:B--2---:R-:W-:Y:S05]  /*3930*/  @!P1 NANOSLEEP.SYNCS 0x989680 ;  /* 0x009896800000995d */ /* 0x004fea0003900000 */
[----:B------:R-:W2:Y:S02]  /*3940*/  @!P1 SYNCS.PHASECHK.TRANS64 P1, [R2+URZ+0x11808], R41 ;  /* 0x01180829020095a7 */ /* 0x000ea4000802007f */
[----:B--2---:R-:W-:Y:S05]  /*3950*/  @!P1 BRA `(.L_x_23) ;  /* 0xfffffffc00f09947 */ /* 0x004fea000383ffff */
[----:B------:R-:W-:Y:S01]  /*3960*/  UIADD3 UR6, UR15, 0x380, URZ ;  /* 0x000003800f067890 */ /* 0x000fe2000fffe03f */
[----:B------:R-:W-:Y:S01]  /*3970*/  WARPGROUP.ARRIVE ;  /* 0x00000000000079c5 */ /* 0x000fe20000000000 */
[----:B------:R-:W-:Y:S01]  /*3980*/  UMOV UR7, 0xc0000010 ;  /* 0xc000001000077882 */ /* 0x000fe20000000000 */
[----:B------:R-:W-:Y:S01]  /*3990*/  UIADD3 UR8, UR15, 0x400, URZ ;  /* 0x000004000f087890 */ /* 0x000fe2000fffe03f */
[----:B------:R-:W-:Y:S01]  /*39a0*/  ISETP.GE.AND P1, PT, R118, 0x3, PT ;  /* 0x000000037600780c */ /* 0x000fe20003f26270 */
[----:B------:R-:W-:Y:S01]  /*39b0*/  UMOV UR19, 0xc0000010 ;  /* 0xc000001000137882 */ /* 0x000fe20000000000 */
[----:B------:R-:W-:Y:S01]  /*39c0*/  UIADD3 UR10, UR15, 0x480, URZ ;  /* 0x000004800f0a7890 */ /* 0x000fe2000fffe03f */
[----:B------:R-:W-:Y:S01]  /*39d0*/  VIADD R113, R2, 0x11820 ;  /* 0x0001182002717836 */ /* 0x000fe20000000000 */
[----:B------:R-:W-:Y:S01]  /*39e0*/  UMOV UR11, 0xc0000010 ;  /* 0xc0000010000b7882 */ /* 0x000fe20000000000 */
[----:B------:R-:W-:Y:S01]  /*39f0*/  HGMMA.64x16x16.F32.BF16 R104, R24, gdesc[UR4].tnspB, RZ, !UPT, gsb0 ;  /* 0x4020000418687df0 */ /* 0x000fe2000c0018ff */
[----:B------:R-:W-:Y:S01]  /*3a00*/  UMOV UR18, UR8 ;  /* 0x0000000800127c82 */ /* 0x000fe20008000000 */
[----:B------:R-:W-:Y:S01]  /*3a10*/  UIADD3 UR12, UR15, 0x500, URZ ;  /* 0x000005000f0c7890 */ /* 0x000fe2000fffe03f */
[----:B------:R-:W-:Y:S01]  /*3a20*/  VIADD R114, R114, 0x40 ;  /* 0x0000004072727836 */ /* 0x000fe20000000000 */
[----:B------:R-:W-:Y:S01]  /*3a30*/  UIADD3 UR6, UR15, 0x580, URZ ;  /* 0x000005800f067890 */ /* 0x000fe2000fffe03f */
[----:B------:R-:W-:Y:S01]  /*3a40*/  IADD3 R118, R118, -0x1, RZ ;  /* 0xffffffff76767810 */ /* 0x000fe20007ffe0ff */
[----:B------:R-:W-:Y:S01]  /*3a50*/  UMOV UR7, 0xc0000010 ;  /* 0xc000001000077882 */ /* 0x000fe20000000000 */
[----:B------:R-:W-:Y:S01]  /*3a60*/  UIADD3 UR8, UR15, 0x600, URZ ;  /* 0x000006000f087890 */ /* 0x000fe2000fffe03f */
[----:B------:R-:W-:-:S02]  /*3a70*/  WARPGROUP.DEPBAR.LE gsb0, 0x0 ;  /* 0x00008000000079c5 */ /* 0x000fc40000010000 */
[----:B------:R-:W-:-:S06]  /*3a80*/  WARPGROUP.ARRIVE ;  /* 0x00000000000079c5 */ /* 0x000fcc0000000000 */
[----:B------:R-:W-:Y:S01]  /*3a90*/  HGMMA.64x16x16.F32.BF16 R96, R24, gdesc[UR16].tnspB, RZ, !UPT, gsb0 ;  /* 0x4020001018607df0 */ /* 0x000fe2000c0018ff */
[----:B------:R-:W-:Y:S01]  /*3aa0*/  UMOV UR18, UR12 ;  /* 0x0000000c00127c82 */ /* 0x000fe20008000000 */
[----:B------:R-:W-:Y:S01]  /*3ab0*/  UMOV UR19, 0xc0000010 ;  /* 0xc000001000137882 */ /* 0x000fe20000000000 */
[----:B------:R-:W-:Y:S01]  /*3ac0*/  UIADD3 UR12, UR15, 0x520, URZ ;  /* 0x000005200f0c7890 */ /* 0x000fe2000fffe03f */
[----:B------:R-:W-:Y:S02]  /*3ad0*/  WARPGROUP.DEPBAR.LE gsb0, 0x0 ;  /* 0x00008000000079c5 */ /* 0x000fe40000010000 */
[----:B------:R-:W-:-:S06]  /*3ae0*/  WARPGROUP.ARRIVE ;  /* 0x00000000000079c5 */ /* 0x000fcc0000000000 */
[----:B------:R-:W-:Y:S01]  /*3af0*/  HGMMA.64x16x16.F32.BF16 R88, R24, gdesc[UR8].tnspB, RZ, !UPT, gsb0 ;  /* 0x4020000818587df0 */ /* 0x000fe2000c0018ff */
[----:B------:R-:W-:Y:S01]  /*3b00*/  UIADD3 UR10, UR15, 0x680, URZ ;  /* 0x000006800f0a7890 */ /* 0x000fe2000fffe03f */
[----:B------:R-:W-:Y:S01]  /*3b10*/  UMOV UR11, 0xc0000010 ;  /* 0xc0000010000b7882 */ /* 0x000fe20000000000 */
[----:B------:R-:W-:Y:S02]  /*3b20*/  WARPGROUP.DEPBAR.LE gsb0, 0x0 ;  /* 0x00008000000079c5 */ /* 0x000fe40000010000 */
[----:B------:R-:W-:-:S06]  /*3b30*/  WARPGROUP.ARRIVE ;  /* 0x00000000000079c5 */ /* 0x000fcc0000000000 */
[----:B------:R-:W-:Y:S01]  /*3b40*/  HGMMA.64x16x16.F32.BF16 R80, R24, gdesc[UR16].tnspB, RZ, !UPT, gsb0 ;  /* 0x4020001018507df0 */ /* 0x000fe2000c0018ff */
[----:B------:R-:W-:Y:S02]  /*3b50*/  UMOV UR19, 0xc0000010 ;  /* 0xc000001000137882 */ /* 0x000fe40000000000 */
[----:B------:R-:W-:Y:S02]  /*3b60*/  WARPGROUP.DEPBAR.LE gsb0, 0x0 ;  /* 0x00008000000079c5 */ /* 0x000fe40000010000 */
[----:B------:R-:W-:-:S06]  /*3b70*/  WARPGROUP.ARRIVE ;  /* 0x00000000000079c5 */ /* 0x000fcc0000000000 */
[----:B------:R-:W-:Y:S01]  /*3b80*/  HGMMA.64x16x16.F32.BF16 R72, R24, gdesc[UR4].tnspB, RZ, !UPT, gsb0 ;  /* 0x4020000418487df0 */ /* 0x000fe2000c0018ff */
[----:B------:R-:W-:Y:S01]  /*3b90*/  UMOV UR6, UR8 ;  /* 0x0000000800067c82 */ /* 0x000fe20008000000 */
[----:B------:R-:W-:Y:S01]  /*3ba0*/  UMOV UR7, 0xc0000010 ;  /* 0xc000001000077882 */ /* 0x000fe20000000000 */
[----:B------:R-:W-:-:S07]  /*3bb0*/  UIADD3 UR8, UR15, 0x420, URZ ;  /* 0x000004200f087890 */ /* 0x000fce000fffe03f */
[----:B------:R-:W-:Y:S01]  /*3bc0*/  UMOV UR18, UR8 ;  /* 0x0000000800127c82 */ /* 0x000fe20008000000 */
        /* <DEDUP_REMOVED lines=9> */
[----:B------:R-:W-:Y:S01]  /*3c60*/  UIADD3 UR10, UR15, 0x4a0, URZ ;  /* 0x000004a00f0a7890 */ /* 0x000fe2000fffe03f */
[----:B------:R-:W-:Y:S01]  /*3c70*/  UMOV UR11, 0xc0000010 ;  /* 0xc0000010000b7882 */ /* 0x000fe20000000000 */
[----:B------:R-:W-:Y:S02]  /*3c80*/  WARPGROUP.DEPBAR.LE gsb0, 0x0 ;  /* 0x00008000000079c5 */ /* 0x000fe40000010000 */
[----:B------:R-:W-:Y:S01]  /*3c90*/  WARPGROUP.ARRIVE ;  /* 0x00000000000079c5 */ /* 0x000fe20000000000 */
[----:B------:R-:W-:-:S05]  /*3ca0*/  PRMT R24, RZ, 0x654, R113 ;  /* 0x00000654ff187816 */ /* 0x000fca0000000071 */
[----:B------:R-:W-:Y:S01]  /*3cb0*/  HGMMA.64x16x16.F32.BF16 R104, R28, gdesc[UR4].tnspB, R104, gsb0 ;  /* 0x402000041c687df0 */ /* 0x000fe20008001868 */
[----:B------:R-:W-:Y:S01]  /*3cc0*/  UIADD3 UR6, UR15, 0x5a0, URZ ;  /* 0x000005a00f067890 */ /* 0x000fe2000fffe03f */
[----:B------:R-:W-:Y:S01]  /*3cd0*/  UMOV UR7, 0xc0000010 ;  /* 0xc000001000077882 */ /* 0x000fe20000000000 */
[----:B------:R-:W-:Y:S02]  /*3ce0*/  WARPGROUP.DEPBAR.LE gsb0, 0x0 ;  /* 0x00008000000079c5 */ /* 0x000fe40000010000 */
[----:B------:R-:W-:-:S06]  /*3cf0*/  WARPGROUP.ARRIVE ;  /* 0x00000000000079c5 */ /* 0x000fcc0000000000 */
[----:B------:R-:W-:Y:S01]  /*3d00*/  HGMMA.64x16x16.F32.BF16 R96, R28, gdesc[UR16].tnspB, R96, gsb0 ;  /* 0x402000101c607df0 */ /* 0x000fe20008001860 */
[----:B------:R-:W-:Y:S01]  /*3d10*/  UMOV UR18, UR12 ;  /* 0x0000000c00127c82 */ /* 0x000fe20008000000 */
[----:B------:R-:W-:Y:S01]  /*3d20*/  UMOV UR19, 0xc0000010 ;  /* 0xc000001000137882 */ /* 0x000fe20000000000 */
[----:B------:R-:W-:Y:S01]  /*3d30*/  UIADD3 UR12, UR15, 0x540, URZ ;  /* 0x000005400f0c7890 */ /* 0x000fe2000fffe03f */
[----:B------:R-:W-:Y:S02]  /*3d40*/  WARPGROUP.DEPBAR.LE gsb0, 0x0 ;  /* 0x00008000000079c5 */ /* 0x000fe40000010000 */
[----:B------:R-:W-:-:S06]  /*3d50*/  WARPGROUP.ARRIVE ;  /* 0x00000000000079c5 */ /* 0x000fcc0000000000 */
[----:B------:R-:W-:Y:S01]  /*3d60*/  HGMMA.64x16x16.F32.BF16 R88, R28, gdesc[UR8].tnspB, R88, gsb0 ;  /* 0x402000081c587df0 */ /* 0x000fe20008001858 */
[----:B------:R-:W-:Y:S01]  /*3d70*/  UIADD3 UR10, UR15, 0x6a0, URZ ;  /* 0x000006a00f0a7890 */ /* 0x000fe2000fffe03f */
[----:B------:R-:W-:Y:S01]  /*3d80*/  UMOV UR11, 0xc0000010 ;  /* 0xc0000010000b7882 */ /* 0x000fe20000000000 */
[----:B------:R-:W-:Y:S02]  /*3d90*/  WARPGROUP.DEPBAR.LE gsb0, 0x0 ;  /* 0x00008000000079c5 */ /* 0x000fe40000010000 */
[----:B------:R-:W-:-:S06]  /*3da0*/  WARPGROUP.ARRIVE ;  /* 0x00000000000079c5 */ /* 0x000fcc0000000000 */
[----:B------:R-:W-:Y:S01]  /*3db0*/  HGMMA.64x16x16.F32.BF16 R80, R28, gdesc[UR16].tnspB, R80, gsb0 ;  /* 0x402000101c507df0 */ /* 0x000fe20008001850 */
[----:B------:R-:W-:Y:S02]  /*3dc0*/  UMOV UR19, 0xc0000010 ;  /* 0xc000001000137882 */ /* 0x000fe40000000000 */
[----:B------:R-:W-:Y:S02]  /*3dd0*/  WARPGROUP.DEPBAR.LE gsb0, 0x0 ;  /* 0x00008000000079c5 */ /* 0x000fe40000010000 */
[----:B------:R-:W-:-:S06]  /*3de0*/  WARPGROUP.ARRIVE ;  /* 0x00000000000079c5 */ /* 0x000fcc0000000000 */
[----:B------:R-:W-:Y:S01]  /*3df0*/  HGMMA.64x16x16.F32.BF16 R72, R28, gdesc[UR4].tnspB, R72, gsb0 ;  /* 0x402000041c487df0 */ /* 0x000fe20008001848 */
[----:B------:R-:W-:Y:S01]  /*3e00*/  UMOV UR6, UR8 ;  /* 0x0000000800067c82 */ /* 0x000fe20008000000 */
[----:B------:R-:W-:Y:S01]  /*3e10*/  UMOV UR7, 0xc0000010 ;  /* 0xc000001000077882 */ /* 0x000fe20000000000 */
[----:B------:R-:W-:-:S07]  /*3e20*/  UIADD3 UR8, UR15, 0x440, URZ ;  /* 0x000004400f087890 */ /* 0x000fce000fffe03f */
[----:B------:R-:W-:Y:S01]  /*3e30*/  UMOV UR18, UR8 ;  /* 0x0000000800127c82 */ /* 0x000fe20008000000 */
        /* <DEDUP_REMOVED lines=66> */
[----:B------:R-:W-:Y:S03]  /*4260*/  HGMMA.64x16x16.F32.BF16 R80, R36, gdesc[UR16].tnspB, R80, gsb0 ;  /* 0x4020001024507df0 */ /* 0x000fe60008001850 */
[----:B------:R-:W-:Y:S02]  /*4270*/  WARPGROUP.DEPBAR.LE gsb0, 0x0 ;  /* 0x00008000000079c5 */ /* 0x000fe40000010000 */
[----:B------:R-:W-:-:S06]  /*4280*/  WARPGROUP.ARRIVE ;  /* 0x00000000000079c5 */ /* 0x000fcc0000000000 */
[----:B------:R-:W-:Y:S01]  /*4290*/  HGMMA.64x16x16.F32.BF16 R72, R36, gdesc[UR4].tnspB, R72, gsb0 ;  /* 0x4020000424487df0 */ /* 0x000fe20008001848 */
[----:B------:R-:W-:Y:S01]  /*42a0*/  UMOV UR6, UR8 ;  /* 0x0000000800067c82 */ /* 0x000fe20008000000 */
[----:B------:R-:W-:Y:S01]  /*42b0*/  UMOV UR7, 0xc0000010 ;  /* 0xc000001000077882 */ /* 0x000fe20000000000 */
[----:B------:R-:W-:Y:S02]  /*42c0*/  WARPGROUP.DEPBAR.LE gsb0, 0x0 ;  /* 0x00008000000079c5 */ /* 0x000fe40000010000 */
[----:B------:R-:W-:-:S06]  /*42d0*/  WARPGROUP.ARRIVE ;  /* 0x00000000000079c5 */ /* 0x000fcc0000000000 */
[----:B------:R-:W-:Y:S03]  /*42e0*/  HGMMA.64x16x16.F32.BF16 R64, R36, gdesc[UR4].tnspB, R64, gsb0 ;  /* 0x4020000424407df0 */ /* 0x000fe60008001840 */
[----:B------:R-:W-:Y:S02]  /*42f0*/  WARPGROUP.DEPBAR.LE gsb0, 0x0 ;  /* 0x00008000000079c5 */ /* 0x000fe40000010000 */
[----:B------:R-:W-:-:S06]  /*4300*/  WARPGROUP.ARRIVE ;  /* 0x00000000000079c5 */ /* 0x000fcc0000000000 */
[----:B------:R-:W-:Y:S03]  /*4310*/  HGMMA.64x16x16.F32.BF16 R56, R36, gdesc[UR8].tnspB, R56, gsb0 ;  /* 0x4020000824387df0 */ /* 0x000fe60008001838 */
[----:B------:R-:W-:Y:S02]  /*4320*/  WARPGROUP.DEPBAR.LE gsb0, 0x0 ;  /* 0x00008000000079c5 */ /* 0x000fe40000010000 */
[----:B------:R2:W-:Y:S01]  /*4330*/  SYNCS.ARRIVE.TRANS64.RED.A1T0 RZ, [R24+URZ], RZ ;  /* 0x000000ff18ff79a7 */ /* 0x0005e2000810043f */
[----:B------:R-:W-:Y:S05]  /*4340*/  @!P1 BRA `(.L_x_24) ;  /* 0x0000002c00789947 */ /* 0x000fea0003800000 */
[----:B------:R-:W-:Y:S01]  /*4350*/  IMAD.MOV.U32 R121, RZ, RZ, R116 ;  /* 0x000000ffff797224 */ /* 0x000fe200078e0074 */
[----:B------:R-:W-:Y:S01]  /*4360*/  MOV R115, 0x2 ;  /* 0x0000000200737802 */ /* 0x000fe20000000f00 */
[----:B------:R-:W-:Y:S01]  /*4370*/  IMAD.MOV.U32 R119, RZ, RZ, R117 ;  /* 0x000000ffff777224 */ /* 0x000fe200078e0075 */
[----:B------:R-:W-:Y:S01]  /*4380*/  ULDC.64 UR22, c[0x0][0x198] ;  /* 0x0000660000167ab9 */ /* 0x000fe20000000a00 */
[----:B------:R-:W-:Y:S02]  /*4390*/  IMAD.MOV.U32 R8, RZ, RZ, 0x1 ;  /* 0x00000001ff087424 */ /* 0x000fe400078e00ff */
[----:B------:R-:W-:-:S07]  /*43a0*/  IMAD.MOV.U32 R3, RZ, RZ, RZ ;  /* 0x000000ffff037224 */ /* 0x000fce00078e00ff */
.L_x_36:
[C---:B------:R-:W-:Y:S01]  /*43b0*/  ISETP.GT.AND P1, PT, R118.reuse, 0x2, PT ;  /* 0x000000027600780c */ /* 0x040fe20003f24270 */
[----:B------:R-:W-:Y:S01]  /*43c0*/  IMAD R25, R115, 0x8, R2 ;  /* 0x0000000873197824 */ /* 0x000fe200078e0202 */
[----:B------:R-:W-:Y:S02]  /*43d0*/  IADD3 R118, R118, -0x1, RZ ;  /* 0xffffffff76767810 */ /* 0x000fe40007ffe0ff */
[----:B--2---:R-:W-:-:S09]  /*43e0*/  SHF.L.U32 R24, R3, 0x1f, RZ ;  /* 0x0000001f03187819 */ /* 0x004fd200000006ff */
.L_x_25:
[----:B--2---:R2:W3:Y:S02]  /*43f0*/  SYNCS.PHASECHK.TRANS64.TRYWAIT P2, [R25+URZ+0x11800], R24 ;  /* 0x01180018190075a7 */ /* 0x0044e4000804017f */
[----:B---3--:R-:W-:Y:S05]  /*4400*/  @!P2 NANOSLEEP.SYNCS 0x989680 ;  /* 0x009896800000a95d */ /* 0x008fea0003900000 */
[----:B------:R-:W3:Y:S02]  /*4410*/  @!P2 SYNCS.PHASECHK.TRANS64 P2, [R25+URZ+0x11800], R24 ;  /* 0x011800181900a5a7 */ /* 0x000ee4000804007f */
[----:B---3--:R-:W-:Y:S05]  /*4420*/  @!P2 BRA `(.L_x_25) ;  /* 0xfffffffc00f0a947 */ /* 0x008fea000383ffff */
[----:B------:R-:W-:Y:S05]  /*4430*/  WARPSYNC.ALL ;  /* 0x0000000000007948 */ /* 0x000fea0003800000 */
[----:B------:R-:W-:Y:S01]  /*4440*/  R2UR UR6, R115 ;  /* 0x00000000730672ca */ /* 0x000fe200000e0000 */
[----:B-12---:R-:W-:Y:S01]  /*4450*/  WARPGROUP.ARRIVE ;  /* 0x00000000000079c5 */ /* 0x006fe20000000000 */
[----:B------:R-:W-:Y:S01]  /*4460*/  R2UR UR32, R22 ;  /* 0x00000000162072ca */ /* 0x000fe200000e0000 */
[----:B------:R-:W-:Y:S01]  /*4470*/  UMOV UR35, 0xc0000010 ;  /* 0xc000001000237882 */ /* 0x000fe20000000000 */
        /* <DEDUP_REMOVED lines=9> */
[----:B------:R-:W-:Y:S01]  /*4510*/  UIMAD UR6, UR6, 0x380, UR14 ;  /* 0x00000380060678a4 */ /* 0x000fe2000f8e020e */
[----:B------:R-:W-:Y:S01]  /*4520*/  R2UR UR16, R14 ;  /* 0x000000000e1072ca */ /* 0x000fe200000e0000 */
[----:B------:R-:W-:Y:S01]  /*4530*/  UMOV UR47, 0xc0000010 ;  /* 0xc0000010002f7882 */ /* 0x000fe20000000000 */
[----:B------:R-:W-:Y:S01]  /*4540*/  R2UR UR17, R15 ;  /* 0x000000000f1172ca */ /* 0x000fe200000e0000 */
[----:B------:R-:W-:Y:S01]  /*4550*/  UIADD3 UR7, UR6, 0x80, URZ ;  /* 0x0000008006077890 */ /* 0x000fe2000fffe03f */
[----:B------:R-:W-:Y:S01]  /*4560*/  R2UR UR8, R6 ;  /* 0x00000000060872ca */ /* 0x000fe200000e0000 */
[----:B------:R-:W-:Y:S01]  /*4570*/  UIADD3 UR46, UR6, 0x280, URZ ;  /* 0x00000280062e7890 */ /* 0x000fe2000fffe03f */
[----:B------:R-:W-:Y:S01]  /*4580*/  R2UR UR9, R7 ;  /* 0x00000000070972ca */ /* 0x000fe200000e0000 */
[----:B------:R-:W-:Y:S01]  /*4590*/  UMOV UR34, UR6 ;  /* 0x0000000600227c82 */ /* 0x000fe20008000000 */
[----:B------:R-:W-:Y:S01]  /*45a0*/  ISETP.NE.AND P2, PT, R12, RZ, PT ;  /* 0x000000ff0c00720c */ /* 0x000fe20003f45270 */
[----:B------:R-:W-:Y:S01]  /*45b0*/  HGMMA.64x64x16.F32.BF16 R24, gdesc[UR32], RZ, !UPT, gsb0 ;  /* 0x00e00000201879f0 */ /* 0x000fe2000c0018ff */
[----:B------:R-:W-:Y:S01]  /*45c0*/  UMOV UR30, UR7 ;  /* 0x00000007001e7c82 */ /* 0x000fe20008000000 */
[----:B------:R-:W-:-:S07]  /*45d0*/  UIADD3 UR7, UR6, 0x100, URZ ;  /* 0x0000010006077890 */ /* 0x000fce000fffe03f */
[----:B------:R-:W-:Y:S01]  /*45e0*/  UMOV UR26, UR7 ;  /* 0x00000007001a7c82 */ /* 0x000fe20008000000 */
[----:B------:R-:W-:-:S07]  /*45f0*/  UIADD3 UR7, UR6, 0x180, URZ ;  /* 0x0000018006077890 */ /* 0x000fce000fffe03f */
[----:B------:R-:W-:Y:S01]  /*4600*/  UMOV UR18, UR7 ;  /* 0x0000000700127c82 */ /* 0x000fe20008000000 */
[----:B------:R-:W-:Y:S02]  /*4610*/  UIADD3 UR7, UR6, 0x200, URZ ;  /* 0x0000020006077890 */ /* 0x000fe4000fffe03f */
[----:B------:R-:W-:-:S05]  /*4620*/  UIADD3 UR6, UR6, 0x300, URZ ;  /* 0x0000030006067890 */ /* 0x000fca000fffe03f */
[----:B------:R-:W-:Y:S01]  /*4630*/  UMOV UR10, UR7 ;  /* 0x00000007000a7c82 */ /* 0x000fe20008000000 */
[----:B------:R-:W-:Y:S01]  /*4640*/  UMOV UR7, 0xc0000010 ;  /* 0xc000001000077882 */ /* 0x000fe20000000000 */
[----:B------:R-:W-:Y:S02]  /*4650*/  WARPGROUP.DEPBAR.LE gsb0, 0x0 ;  /* 0x00008000000079c5 */ /* 0x000fe40000010000 */
[----:B------:R-:W-:-:S06]  /*4660*/  WARPGROUP.ARRIVE ;  /* 0x00000000000079c5 */ /* 0x000fcc0000000000 */
[----:B------:R-:W-:Y:S03]  /*4670*/  HGMMA.64x64x16.F32.BF16 R24, gdesc[UR28], R24, gsb0 ;  /* 0x00e000001c1879f0 */ /* 0x000fe60008001818 */
        /* <DEDUP_REMOVED lines=16> */
[----:B------:R-:W-:Y:S05]  /*4780*/  @P2 BRA `(.L_x_26) ;  /* 0x0000000400242947 */ /* 0x000fea0003800000 */
[----:B------:R-:W-:-:S13]  /*4790*/  ISETP.LT.OR P3, PT, R9, 0x1, !P0 ;  /* 0x000000010900780c */ /* 0x000fda0004761670 */
[----:B------:R-:W-:Y:S05]  /*47a0*/  @P3 BRA `(.L_x_27) ;  /* 0x0000000400183947 */ /* 0x000fea0003800000 */
[----:B------:R-:W-:Y:S01]  /*47b0*/  ISETP.NE.AND P4, PT, R10, RZ, PT ;  /* 0x000000ff0a00720c */ /* 0x000fe20003f85270 */
[----:B------:R-:W-:Y:S01]  /*47c0*/  IMAD R116, R5, 0x8, R2 ;  /* 0x0000000805747824 */ /* 0x000fe200078e0202 */
[----:B------:R-:W-:-:S11]  /*47d0*/  SHF.L.U32 R117, R4, 0x1f, RZ ;  /* 0x0000001f04757819 */ /* 0x000fd600000006ff */
.L_x_28:
        /* <DEDUP_REMOVED lines=10> */
.L_x_29:
[----:B-12---:R-:W-:Y:S01]  /*4880*/  IMAD R117, R5, 0x3800, R2 ;  /* 0x0000380005757824 */ /* 0x006fe200078e0202 */
[----:B------:R-:W-:Y:S01]  /*4890*/  R2UR UR57, R116 ;  /* 0x00000000743972ca */ /* 0x000fe200000e0000 */
[----:B------:R-:W-:Y:S01]  /*48a0*/  UIADD3 UR30, UP0, UR22, 0x1f0, URZ ;  /* 0x000001f0161e7890 */ /* 0x000fe2000ff1e03f */
[----:B------:R-:W-:Y:S01]  /*48b0*/  R2UR UR59, R11 ;  /* 0x000000000b3b72ca */ /* 0x000fe200000e0000 */
[----:B------:R-:W-:Y:S01]  /*48c0*/  UMOV UR6, 0x0 ;  /* 0x0000000000067882 */ /* 0x000fe20000000000 */
[----:B------:R-:W-:Y:S01]  /*48d0*/  R2UR UR17, R117 ;  /* 0x00000000751172ca */ /* 0x000fe200000e0000 */
[----:B------:R-:W-:Y:S01]  /*48e0*/  UIADD3.X UR31, URZ, UR23, URZ, UP0, !UPT ;  /* 0x000000173f1f7290 */ /* 0x000fe200087fe43f */
[----:B------:R-:W-:Y:S01]  /*48f0*/  VIADD R5, R5, 0x1 ;  /* 0x0000000105057836 */ /* 0x000fe20000000000 */
[----:B------:R-:W-:Y:S01]  /*4900*/  UMOV UR7, 0x10000000 ;  /* 0x1000000000077882 */ /* 0x000fe20000000000 */
[----:B------:R-:W-:Y:S01]  /*4910*/  UMOV UR58, URZ ;  /* 0x0000003f003a7c82 */ /* 0x000fe20008000000 */
[----:B------:R-:W-:Y:S01]  /*4920*/  UMOV UR50, 0x10 ;  /* 0x0000001000327882 */ /* 0x000fe20000000000 */
[----:B------:R-:W-:Y:S01]  /*4930*/  UMOV UR52, UR60 ;  /* 0x0000003c00347c82 */ /* 0x000fe20008000000 */
[----:B------:R-:W-:Y:S01]  /*4940*/  UMOV UR53, UR61 ;  /* 0x0000003d00357c82 */ /* 0x000fe20008000000 */
[----:B------:R-:W-:Y:S01]  /*4950*/  UMOV UR10, 0x20 ;  /* 0x00000020000a7882 */ /* 0x000fe20000000000 */
[----:B------:R-:W-:Y:S01]  /*4960*/  UIADD3 UR57, UR57, 0x11800, URZ ;  /* 0x0001180039397890 */ /* 0x000fe2000fffe03f */
[----:B------:R-:W-:Y:S01]  /*4970*/  ISETP.NE.AND P3, PT, R5, 0x4, PT ;  /* 0x000000040500780c */ /* 0x000fe20003f65270 */
[----:B------:R-:W-:-:S02]  /*4980*/  USHF.L.U32 UR59, UR59, 0x6, URZ ;  /* 0x000000063b3b7899 */ /* 0x000fc4000800063f */
[----:B------:R-:W-:Y:S01]  /*4990*/  UIADD3 UR56, UR17, 0x3800, URZ ;  /* 0x0000380011387890 */ /* 0x000fe2000fffe03f */
[----:B------:R-:W-:Y:S01]  /*49a0*/  SEL R117, RZ, 0x1, P3 ;  /* 0x00000001ff757807 */ /* 0x000fe20001800000 */
        /* <DEDUP_REMOVED lines=37> */
[----:B--2---:R-:W-:Y:S01]  /*4c00*/  NOP ;  /* 0x0000000000007918 */ /* 0x004fe20000000000 */
.L_x_27:
[----:B------:R-:W-:-:S07]  /*4c10*/  VIADD R9, R9, 0xffffffff ;  /* 0xffffffff09097836 */ /* 0x000fce0000000000 */
.L_x_26:
[----:B------:R-:W-:Y:S01]  /*4c20*/  IADD3 R115, R115, 0x1, RZ ;  /* 0x0000000173737810 */ /* 0x000fe20007ffe0ff */
[----:B------:R-:W-:Y:S05]  /*4c30*/  WARPSYNC.ALL ;  /* 0x0000000000007948 */ /* 0x000fea0003800000 */
[----:B------:R-:W-:-:S04]  /*4c40*/  ISETP.NE.AND P3, PT, R115, 0x4, PT ;  /* 0x000000047300780c */ /* 0x000fc80003f65270 */
[----:B------:R-:W-:Y:S02]  /*4c50*/  SEL R116, RZ, 0x1, P3 ;  /* 0x00000001ff747807 */ /* 0x000fe40001800000 */
[----:B------:R-:W-:Y:S02]  /*4c60*/  SEL R115, R115, RZ, P3 ;  /* 0x000000ff73737207 */ /* 0x000fe40001800000 */
[----:B------:R-:W-:Y:S02]  /*4c70*/  LOP3.LUT R3, R3, R116, RZ, 0x3c, !PT ;  /* 0x0000007403037212 */ /* 0x000fe400078e3cff */
[----:B------:R-:W-:Y:S01]  /*4c80*/  FMNMX R116, R24, R121, !PT ;  /* 0x0000007918747209 */ /* 0x000fe20007800000 */
[----:B------:R-:W-:Y:S01]  /*4c90*/  ULDC UR6, c[0x0][0x604] ;  /* 0x0001810000067ab9 */ /* 0x000fe20000000800 */
[----:B------:R-:W-:Y:S02]  /*4ca0*/  FMNMX R120, R26, R119, !PT ;  /* 0x000000771a787209 */ /* 0x000fe40007800000 */
[----:B------:R-:W-:-:S02]  /*4cb0*/  FMNMX R117, R25, R116, !PT ;  /* 0x0000007419757209 */ /* 0x000fc40007800000 */
[----:B------:R-:W-:Y:S02]  /*4cc0*/  FMNMX R123, R27, R120, !PT ;  /* 0x000000781b7b7209 */ /* 0x000fe40007800000 */
[----:B------:R-:W-:Y:S02]  /*4cd0*/  FMNMX R116, R28, R117, !PT ;  /* 0x000000751c747209 */ /* 0x000fe40007800000 */
[----:B------:R-:W-:Y:S02]  /*4ce0*/  FMNMX R120, R30, R123, !PT ;  /* 0x0000007b1e787209 */ /* 0x000fe40007800000 */
[----:B------:R-:W-:Y:S02]  /*4cf0*/  FMNMX R117, R29, R116, !PT ;  /* 0x000000741d757209 */ /* 0x000fe40007800000 */
        /* <DEDUP_REMOVED lines=25> */
[----:B------:R-:W-:Y:S01]  /*4e90*/  LEA R128, R115, R2, 0x3 ;  /* 0x0000000273807211 */ /* 0x000fe200078e18ff */
[----:B------:R-:W1:Y:S04]  /*4ea0*/  SHFL.BFLY PT, R117, R120, 0x1, 0x1f ;  /* 0x0c201f0078757f89 */ /* 0x000e6800000e0000 */
[----:B------:R-:W2:Y:S01]  /*4eb0*/  SHFL.BFLY PT, R125, R122, 0x1, 0x1f ;  /* 0x0c201f007a7d7f89 */ /* 0x000ea200000e0000 */
[----:B-1----:R-:W-:-:S02]  /*4ec0*/  FMNMX R123, R120, R117, !PT ;  /* 0x00000075787b7209 */ /* 0x002fc40007800000 */
[----:B--2---:R-:W-:-:S03]  /*4ed0*/  FMNMX R125, R122, R125, !PT ;  /* 0x0000007d7a7d7209 */ /* 0x004fc60007800000 */
[----:B------:R-:W1:Y:S04]  /*4ee0*/  SHFL.BFLY PT, R116, R123, 0x2, 0x1f ;  /* 0x0c401f007b747f89 */ /* 0x000e6800000e0000 */
[----:B------:R-:W2:Y:S01]  /*4ef0*/  SHFL.BFLY PT, R124, R125, 0x2, 0x1f ;  /* 0x0c401f007d7c7f89 */ /* 0x000ea200000e0000 */
[----:B-1----:R-:W-:Y:S01]  /*4f00*/  FMNMX R116, R123, R116, !PT ;  /* 0x000000747b747209 */ /* 0x002fe20007800000 */
[C---:B------:R-:W-:Y:S02]  /*4f10*/  IMAD R123, R8.reuse, 0x8, R113 ;  /* 0x00000008087b7824 */ /* 0x040fe400078e0271 */
[----:B------:R-:W-:Y:S01]  /*4f20*/  VIADD R8, R8, 0x1 ;  /* 0x0000000108087836 */ /* 0x000fe20000000000 */
[----:B--2---:R-:W-:Y:S02]  /*4f30*/  FMNMX R117, R125, R124, !PT ;  /* 0x0000007c7d757209 */ /* 0x004fe40007800000 */
[----:B------:R-:W-:-:S02]  /*4f40*/  FSETP.NEU.AND P3, PT, R116, -INF , PT ;  /* 0xff8000007400780b */ /* 0x000fc40003f6d000 */
[C---:B------:R-:W-:Y:S02]  /*4f50*/  FSETP.NEU.AND P4, PT, R117.reuse, -INF , PT ;  /* 0xff8000007500780b */ /* 0x040fe40003f8d000 */
[----:B------:R-:W-:Y:S02]  /*4f60*/  FSEL R124, R116, RZ, P3 ;  /* 0x000000ff747c7208 */ /* 0x000fe40001800000 */
[----:B------:R-:W-:Y:S02]  /*4f70*/  FSEL R126, R117, RZ, P4 ;  /* 0x000000ff757e7208 */ /* 0x000fe40002000000 */
[----:B------:R-:W-:Y:S01]  /*4f80*/  PRMT R123, RZ, 0x654, R123 ;  /* 0x00000654ff7b7816 */ /* 0x000fe2000000007b */
[----:B------:R-:W-:Y:S02]  /*4f90*/  FADD R120, -R124, R121 ;  /* 0x000000797c787221 */ /* 0x000fe40000000100 */
[----:B------:R-:W-:Y:S01]  /*4fa0*/  FADD R119, -R126, R119 ;  /* 0x000000777e777221 */ /* 0x000fe20000000100 */
[----:B------:R1:W-:Y:S01]  /*4fb0*/  SYNCS.ARRIVE.TRANS64.RED.A1T0 RZ, [R123+URZ], RZ ;  /* 0x000000ff7bff79a7 */ /* 0x0003e2000810043f */
[----:B------:R-:W-:-:S02]  /*4fc0*/  FMUL R121, R120, UR6 ;  /* 0x0000000678797c20 */ /* 0x000fc40008400000 */
[----:B------:R-:W-:-:S03]  /*4fd0*/  FMUL R122, R119, UR6 ;  /* 0x00000006777a7c20 */ /* 0x000fc60008400000 */
[----:B------:R-:W-:Y:S02]  /*4fe0*/  FSETP.GEU.AND P3, PT, R121, -126, PT ;  /* 0xc2fc00007900780b */ /* 0x000fe40003f6e000 */
[----:B------:R-:W-:Y:S02]  /*4ff0*/  FSETP.GEU.AND P4, PT, R122, -126, PT ;  /* 0xc2fc00007a00780b */ /* 0x000fe40003f8e000 */
[----:B-1----:R-:W-:-:S09]  /*5000*/  SHF.L.U32 R123, R3, 0x1f, RZ ;  /* 0x0000001f037b7819 */ /* 0x002fd200000006ff */
[----:B------:R-:W-:Y:S02]  /*5010*/  @!P3 FMUL R121, R121, 0.5 ;  /* 0x3f0000007979b820 */ /* 0x000fe40000400000 */
[----:B------:R-:W-:Y:S02]  /*5020*/  @!P4 FMUL R122, R122, 0.5 ;  /* 0x3f0000007a7ac820 */ /* 0x000fe40000400000 */
[----:B------:R-:W1:Y:S08]  /*5030*/  MUFU.EX2 R119, R121 ;  /* 0x0000007900777308 */ /* 0x000e700000000800 */
[----:B------:R-:W2:Y:S01]  /*5040*/  MUFU.EX2 R120, R122 ;  /* 0x0000007a00787308 */ /* 0x000ea20000000800 */
[----:B-1----:R-:W-:Y:S01]  /*5050*/  @!P3 FMUL R119, R119, R119 ;  /* 0x000000777777b220 */ /* 0x002fe20000400000 */
[----:B------:R-:W-:-:S03]  /*5060*/  ISETP.NE.AND P3, PT, R8, 0x4, PT ;  /* 0x000000040800780c */ /* 0x000fc60003f65270 */
[-C--:B------:R-:W-:Y:S01]  /*5070*/  FMUL R104, R104, R119.reuse ;  /* 0x0000007768687220 */ /* 0x080fe20000400000 */
[-C--:B------:R-:W-:Y:S01]  /*5080*/  FMUL R105, R105, R119.reuse ;  /* 0x0000007769697220 */ /* 0x080fe20000400000 */
[-C--:B------:R-:W-:Y:S01]  /*5090*/  FMUL R108, R108, R119.reuse ;  /* 0x000000776c6c7220 */ /* 0x080fe20000400000 */
[-C--:B------:R-:W-:Y:S01]  /*50a0*/  FMUL R109, R109, R119.reuse ;  /* 0x000000776d6d7220 */ /* 0x080fe20000400000 */
[----:B--2---:R-:W-:Y:S01]  /*50b0*/  @!P4 FMUL R120, R120, R120 ;  /* 0x000000787878c220 */ /* 0x004fe20000400000 */
[-C--:B------:R-:W-:Y:S01]  /*50c0*/  FMUL R96, R96, R119.reuse ;  /* 0x0000007760607220 */ /* 0x080fe20000400000 */
        /* <DEDUP_REMOVED lines=22> */
[----:B------:R-:W-:Y:S01]  /*5230*/  FMUL R61, R61, R119 ;  /* 0x000000773d3d7220 */ /* 0x000fe20000400000 */
        /* <DEDUP_REMOVED lines=27> */
[----:B------:R-:W-:-:S07]  /*53f0*/  FMUL R63, R63, R120 ;  /* 0x000000783f3f7220 */ /* 0x000fce0000400000 */
.L_x_30:
[----:B-1----:R1:W2:Y:S02]  /*5400*/  SYNCS.PHASECHK.TRANS64.TRYWAIT P4, [R128+URZ+0x11800], R123 ;  /* 0x0118007b800075a7 */ /* 0x0022a4000808017f */
[----:B--2---:R-:W-:Y:S05]  /*5410*/  @!P4 NANOSLEEP.SYNCS 0x989680 ;  /* 0x009896800000c95d */ /* 0x004fea0003900000 */
[----:B------:R-:W2:Y:S02]  /*5420*/  @!P4 SYNCS.PHASECHK.TRANS64 P4, [R128+URZ+0x11800], R123 ;  /* 0x0118007b8000c5a7 */ /* 0x000ea4000808007f */
[----:B--2---:R-:W-:Y:S05]  /*5430*/  @!P4 BRA `(.L_x_30) ;  /* 0xfffffffc00f0c947 */ /* 0x004fea000383ffff */
[----:B------:R-:W-:Y:S01]  /*5440*/  ULDC UR7, c[0x0][0x604] ;  /* 0x0001810000077ab9 */ /* 0x000fe20000000800 */
[----:B------:R-:W-:Y:S01]  /*5450*/  R2UR UR6, R115 ;  /* 0x00000000730672ca */ /* 0x000fe200000e0000 */
[----:B------:R-:W-:Y:S01]  /*5460*/  FMUL R127, R124, UR7 ;  /* 0x000000077c7f7c20 */ /* 0x000fe20008400000 */
[----:B------:R-:W-:Y:S01]  /*5470*/  FMUL R126, R126, UR7 ;  /* 0x000000077e7e7c20 */ /* 0x000fe20008400000 */
[----:B------:R-:W-:Y:S01]  /*5480*/  UMOV UR19, 0xc0000010 ;  /* 0xc000001000137882 */ /* 0x000fe20000000000 */
[----:B------:R-:W-:Y:S01]  /*5490*/  UMOV UR27, 0xc0000010 ;  /* 0xc0000010001b7882 */ /* 0x000fe20000000000 */
[--C-:B------:R-:W-:Y:S01]  /*54a0*/  FFMA R24, R24, UR7, -R127.reuse ;  /* 0x0000000718187c23 */ /* 0x100fe2000800087f */
[--C-:B-1----:R-:W-:Y:S01]  /*54b0*/  FFMA R123, R28, UR7, -R127.reuse ;  /* 0x000000071c7b7c23 */ /* 0x102fe2000800087f */
[--C-:B------:R-:W-:Y:S01]  /*54c0*/  FFMA R124, R29, UR7, -R127.reuse ;  /* 0x000000071d7c7c23 */ /* 0x100fe2000800087f */
[--C-:B------:R-:W-:Y:S01]  /*54d0*/  FFMA R25, R25, UR7, -R127.reuse ;  /* 0x0000000719197c23 */ /* 0x100fe2000800087f */
[--C-:B------:R-:W-:Y:S01]  /*54e0*/  FFMA R27, R27, UR7, -R126.reuse ;  /* 0x000000071b1b7c23 */ /* 0x100fe2000800087e */
[----:B------:R-:W-:Y:S01]  /*54f0*/  FSETP.GEU.AND P5, PT, R24, -126, PT ;  /* 0xc2fc00001800780b */ /* 0x000fe20003fae000 */
[--C-:B------:R-:W-:Y:S01]  /*5500*/  FFMA R26, R26, UR7, -R126.reuse ;  /* 0x000000071a1a7c23 */ /* 0x100fe2000800087e */
[----:B------:R-:W-:Y:S01]  /*5510*/  FSETP.GEU.AND P6, PT, R123, -126, PT ;  /* 0xc2fc00007b00780b */ /* 0x000fe20003fce000 */
[--C-:B------:R-:W-:Y:S01]  /*5520*/  FFMA R31, R31, UR7, -R126.reuse ;  /* 0x000000071f1f7c23 */ /* 0x100fe2000800087e */
[----:B------:R-:W-:Y:S01]  /*5530*/  FSETP.GEU.AND P4, PT, R25, -126, PT ;  /* 0xc2fc00001900780b */ /* 0x000fe20003f8e000 */
[--C-:B------:R-:W-:Y:S01]  /*5540*/  FFMA R37, R37, UR7, -R127.reuse ;  /* 0x0000000725257c23 */ /* 0x100fe2000800087f */
[--C-:B------:R-:W-:Y:S01]  /*5550*/  FFMA R34, R34, UR7, -R126.reuse ;  /* 0x0000000722227c23 */ /* 0x100fe2000800087e */
[--C-:B------:R-:W-:Y:S01]  /*5560*/  FFMA R38, R38, UR7, -R126.reuse ;  /* 0x0000000726267c23 */ /* 0x100fe2000800087e */
[--C-:B------:R-:W-:Y:S01]  /*5570*/  FFMA R41, R41, UR7, -R127.reuse ;  /* 0x0000000729297c23 */ /* 0x100fe2000800087f */
[--C-:B------:R-:W-:Y:S01]  /*5580*/  FFMA R44, R44, UR7, -R127.reuse ;  /* 0x000000072c2c7c23 */ /* 0x100fe2000800087f */
[----:B------:R-:W-:Y:S01]  /*5590*/  UIMAD UR6, UR6, 0x380, UR15 ;  /* 0x00000380060678a4 */ /* 0x000fe2000f8e020f */
[--C-:B------:R-:W-:Y:S01]  /*55a0*/  FFMA R128, R36, UR7, -R127.reuse ;  /* 0x0000000724807c23 */ /* 0x100fe2000800087f */
[----:B------:R-:W-:Y:S01]  /*55b0*/  UMOV UR11, 0xc0000010 ;  /* 0xc0000010000b7882 */ /* 0x000fe20000000000 */
[----:B------:R-:W-:Y:S01]  /*55c0*/  @!P5 FMUL R24, R24, 0.5 ;  /* 0x3f0000001818d820 */ /* 0x000fe20000400000 */
[----:B------:R-:W-:Y:S01]  /*55d0*/  UIADD3 UR8, UR6, 0x80, URZ ;  /* 0x0000008006087890 */ /* 0x000fe2000fffe03f */
[----:B------:R-:W-:Y:S01]  /*55e0*/  @!P6 FMUL R123, R123, 0.5 ;  /* 0x3f0000007b7be820 */ /* 0x000fe20000400000 */
[----:B------:R-:W-:Y:S01]  /*55f0*/  UIADD3 UR10, UR6, 0x100, URZ ;  /* 0x00000100060a7890 */ /* 0x000fe2000fffe03f */
[----:B------:R1:W2:Y:S01]  /*5600*/  MUFU.EX2 R122, R24 ;  /* 0x00000018007a7308 */ /* 0x0002a20000000800 */
[----:B------:R-:W-:Y:S01]  /*5610*/  @!P4 FMUL R25, R25, 0.5 ;  /* 0x3f0000001919c820 */ /* 0x000fe20000400000 */
[----:B------:R-:W-:Y:S01]  /*5620*/  UMOV UR18, UR6 ;  /* 0x0000000600127c82 */ /* 0x000fe20008000000 */
[----:B------:R-:W-:Y:S01]  /*5630*/  UIADD3 UR12, UR6, 0x180, URZ ;  /* 0x00000180060c7890 */ /* 0x000fe2000fffe03f */
[--C-:B------:R-:W-:Y:S01]  /*5640*/  FFMA R35, R35, UR7, -R126.reuse ;  /* 0x0000000723237c23 */ /* 0x100fe2000800087e */
[----:B------:R-:W-:Y:S01]  /*5650*/  UMOV UR26, UR8 ;  /* 0x00000008001a7c82 */ /* 0x000fe20008000000 */
[----:B------:R-:W-:Y:S01]  /*5660*/  UIADD3 UR16, UR6, 0x200, URZ ;  /* 0x0000020006107890 */ /* 0x000fe2000fffe03f */
[--C-:B------:R-:W-:Y:S01]  /*5670*/  FFMA R40, R40, UR7, -R127.reuse ;  /* 0x0000000728287c23 */ /* 0x100fe2000800087f */
[----:B------:R-:W3:Y:S01]  /*5680*/  MUFU.EX2 R29, R123 ;  /* 0x0000007b001d7308 */ /* 0x000ee20000000800 */
[--C-:B-1----:R-:W-:Y:S01]  /*5690*/  FFMA R24, R30, UR7, -R126.reuse ;  /* 0x000000071e187c23 */ /* 0x102fe2000800087e */
[----:B------:R-:W-:Y:S01]  /*56a0*/  UIADD3 UR8, UR6, 0x300, URZ ;  /* 0x0000030006087890 */ /* 0x000fe2000fffe03f */
[--C-:B------:R-:W-:Y:S01]  /*56b0*/  FFMA R45, R45, UR7, -R127.reuse ;  /* 0x000000072d2d7c23 */ /* 0x100fe2000800087f */
[--C-:B------:R-:W-:Y:S01]  /*56c0*/  FFMA R43, R43, UR7, -R126.reuse ;  /* 0x000000072b2b7c23 */ /* 0x100fe2000800087e */
[--C-:B------:R-:W-:Y:S01]  /*56d0*/  FFMA R49, R49, UR7, -R127.reuse ;  /* 0x0000000731317c23 */ /* 0x100fe2000800087f */
[----:B------:R-:W-:Y:S01]  /*56e0*/  UIADD3 UR20, UR6, 0x2c0, URZ ;  /* 0x000002c006147890 */ /* 0x000fe2000fffe03f */
[----:B------:R-:W-:Y:S01]  /*56f0*/  FFMA R53, R53, UR7, -R127 ;  /* 0x0000000735357c23 */ /* 0x000fe2000800087f */
[----:B------:R1:W4:Y:S01]  /*5700*/  MUFU.EX2 R121, R25 ;  /* 0x0000001900797308 */ /* 0x0003220000000800 */
[----:B--2---:R-:W-:Y:S01]  /*5710*/  @!P5 FMUL R122, R122, R122 ;  /* 0x0000007a7a7ad220 */ /* 0x004fe20000400000 */
[----:B------:R-:W-:Y:S01]  /*5720*/  FSETP.GEU.AND P5, PT, R124, -126, PT ;  /* 0xc2fc00007c00780b */ /* 0x000fe20003fae000 */
[--C-:B------:R-:W-:Y:S01]  /*5730*/  FFMA R50, R50, UR7, -R126.reuse ;  /* 0x0000000732327c23 */ /* 0x100fe2000800087e */
[--C-:B------:R-:W-:Y:S01]  /*5740*/  FFMA R51, R51, UR7, -R126.reuse ;  /* 0x0000000733337c23 */ /* 0x100fe2000800087e */
[--C-:B------:R-:W-:Y:S01]  /*5750*/  FFMA R54, R54, UR7, -R126.reuse ;  /* 0x0000000736367c23 */ /* 0x100fe2000800087e */
[----:B------:R-:W-:Y:S01]  /*5760*/  FFMA R55, R55, UR7, -R126 ;  /* 0x0000000737377c23 */ /* 0x000fe2000800087e */
[----:B------:R-:W-:Y:S01]  /*5770*/  SEL R8, R8, RZ, P3 ;  /* 0x000000ff08087207 */ /* 0x000fe20001800000 */
[----:B------:R-:W-:-:S02]  /*5780*/  VIADD R115, R115, 0x1 ;  /* 0x0000000173737836 */ /* 0x000fc40000000000 */
[----:B---3--:R-:W-:Y:S01]  /*5790*/  @!P6 FMUL R29, R29, R29 ;  /* 0x0000001d1d1de220 */ /* 0x008fe20000400000 */
[----:B------:R-:W-:Y:S01]  /*57a0*/  FSETP.GEU.AND P6, PT, R27, -126, PT ;  /* 0xc2fc00001b00780b */ /* 0x000fe20003fce000 */
[----:B-1----:R-:W-:-:S03]  /*57b0*/  FFMA R25, R32, UR7, -R127 ;  /* 0x0000000720197c23 */ /* 0x002fc6000800087f */
[----:B------:R-:W-:Y:S01]  /*57c0*/  @!P5 FMUL R124, R124, 0.5 ;  /* 0x3f0000007c7cd820 */ /* 0x000fe20000400000 */
[----:B----4-:R-:W-:Y:S01]  /*57d0*/  @!P4 FMUL R121, R121, R121 ;  /* 0x000000797979c220 */ /* 0x010fe20000400000 */
[----:B------:R-:W-:Y:S02]  /*57e0*/  FSETP.GEU.AND P4, PT, R26, -126, PT ;  /* 0xc2fc00001a00780b */ /* 0x000fe40003f8e000 */
[----:B------:R-:W1:Y:S05]  /*57f0*/  MUFU.EX2 R28, R124 ;  /* 0x0000007c001c7308 */ /* 0x000e6a0000000800 */
[----:B------:R-:W-:-:S04]  /*5800*/  @!P6 FMUL R27, R27, 0.5 ;  /* 0x3f0000001b1be820 */ /* 0x000fc80000400000 */
[----:B------:R-:W2:Y:S02]  /*5810*/  MUFU.EX2 R124, R27 ;  /* 0x0000001b007c7308 */ /* 0x000ea40000000800 */
[----:B------:R-:W-:-:S06]  /*5820*/  @!P4 FMUL R26, R26, 0.5 ;  /* 0x3f0000001a1ac820 */ /* 0x000fcc0000400000 */
[----:B------:R3:W4:Y:S01]  /*5830*/  MUFU.EX2 R125, R26 ;  /* 0x0000001a007d7308 */ /* 0x0007220000000800 */
[----:B-1----:R-:W-:Y:S01]  /*5840*/  @!P5 FMUL R28, R28, R28 ;  /* 0x0000001c1c1cd220 */ /* 0x002fe20000400000 */
[----:B------:R-:W-:Y:S01]  /*5850*/  FSETP.GEU.AND P5, PT, R24, -126, PT ;  /* 0xc2fc00001800780b */ /* 0x000fe20003fae000 */
[----:B--2---:R-:W-:Y:S01]  /*5860*/  @!P6 FMUL R124, R124, R124 ;  /* 0x0000007c7c7ce220 */ /* 0x004fe20000400000 */
[----:B------:R-:W-:Y:S01]  /*5870*/  FSETP.GEU.AND P6, PT, R25, -126, PT ;  /* 0xc2fc00001900780b */ /* 0x000fe20003fce000 */
[----:B---3--:R-:W-:-:S10]  /*5880*/  FFMA R26, R33, UR7, -R127 ;  /* 0x00000007211a7c23 */ /* 0x008fd4000800087f */
[----:B------:R-:W-:Y:S01]  /*5890*/  @!P5 FMUL R24, R24, 0.5 ;  /* 0x3f0000001818d820 */ /* 0x000fe20000400000 */
[----:B----4-:R-:W-:Y:S01]  /*58a0*/  @!P4 FMUL R125, R125, R125 ;  /* 0x0000007d7d7dc220 */ /* 0x010fe20000400000 */
[----:B------:R-:W-:Y:S02]  /*58b0*/  FSETP.GEU.AND P4, PT, R31, -126, PT ;  /* 0xc2fc00001f00780b */ /* 0x000fe40003f8e000 */
[----:B------:R1:W2:Y:S01]  /*58c0*/  MUFU.EX2 R123, R24 ;  /* 0x00000018007b7308 */ /* 0x0002a20000000800 */
[----:B------:R-:W-:Y:S01]  /*58d0*/  FFMA R17, R120, R17, R125 ;  /* 0x0000001178117223 */ /* 0x000fe2000000007d */
[----:B------:R-:W-:-:S06]  /*58e0*/  @!P6 FMUL R25, R25, 0.5 ;  /* 0x3f0000001919e820 */ /* 0x000fcc0000400000 */
[----:B------:R3:W4:Y:S01]  /*58f0*/  MUFU.EX2 R33, R25 ;  /* 0x0000001900217308 */ /* 0x0007220000000800 */
[----:B-1----:R-:W-:Y:S02]  /*5900*/  FFMA R24, R39, UR7, -R126 ;  /* 0x0000000727187c23 */ /* 0x002fe4000800087e */
[----:B------:R-:W-:-:S05]  /*5910*/  @!P4 FMUL R31, R31, 0.5 ;  /* 0x3f0000001f1fc820 */ /* 0x000fca0000400000 */
[----:B------:R-:W1:Y:S01]  /*5920*/  MUFU.EX2 R30, R31 ;  /* 0x0000001f001e7308 */ /* 0x000e620000000800 */
[----:B--2---:R-:W-:Y:S01]  /*5930*/  @!P5 FMUL R123, R123, R123 ;  /* 0x0000007b7b7bd220 */ /* 0x004fe20000400000 */
[----:B------:R-:W-:Y:S02]  /*5940*/  FSETP.GEU.AND P5, PT, R26, -126, PT ;  /* 0xc2fc00001a00780b */ /* 0x000fe40003fae000 */
[----:B---3--:R-:W-:Y:S01]  /*5950*/  F2FP.BF16.F32.PACK_AB R25, R124, R125 ;  /* 0x0000007d7c19723e */ /* 0x008fe200000010ff */
[----:B------:R-:W-:Y:S01]  /*5960*/  FADD R124, R17, R124 ;  /* 0x0000007c117c7221 */ /* 0x000fe20000000000 */
[----:B----4-:R-:W-:Y:S01]  /*5970*/  @!P6 FMUL R33, R33, R33 ;  /* 0x000000212121e220 */ /* 0x010fe20000400000 */
[----:B------:R-:W-:-:S08]  /*5980*/  FSETP.GEU.AND P6, PT, R37, -126, PT ;  /* 0xc2fc00002500780b */ /* 0x000fd00003fce000 */
[----:B------:R-:W-:Y:S01]  /*5990*/  @!P5 FMUL R26, R26, 0.5 ;  /* 0x3f0000001a1ad820 */ /* 0x000fe20000400000 */
[----:B-1----:R-:W-:Y:S01]  /*59a0*/  @!P4 FMUL R30, R30, R30 ;  /* 0x0000001e1e1ec220 */ /* 0x002fe20000400000 */
[----:B------:R-:W-:Y:S02]  /*59b0*/  FSETP.GEU.AND P4, PT, R128, -126, PT ;  /* 0xc2fc00008000780b */ /* 0x000fe40003f8e000 */
[----:B------:R1:W2:Y:S02]  /*59c0*/  MUFU.EX2 R32, R26 ;  /* 0x0000001a00207308 */ /* 0x0002a40000000800 */
[----:B------:R-:W-:Y:S01]  /*59d0*/  F2FP.BF16.F32.PACK_AB R27, R30, R123 ;  /* 0x0000007b1e1b723e */ /* 0x000fe200000010ff */
[----:B------:R-:W-:Y:S01]  /*59e0*/  @!P6 FMUL R37, R37, 0.5 ;  /* 0x3f0000002525e820 */ /* 0x000fe20000400000 */
[----:B------:R-:W-:-:S04]  /*59f0*/  FADD R123, R124, R123 ;  /* 0x0000007b7c7b7221 */ /* 0x000fc80000000000 */
[----:B------:R-:W3:Y:S01]  /*5a00*/  MUFU.EX2 R31, R37 ;  /* 0x00000025001f7308 */ /* 0x000ee20000000800 */
[----:B-1----:R-:W-:Y:S01]  /*5a10*/  F2FP.BF16.F32.PACK_AB R26, R28, R29 ;  /* 0x0000001d1c1a723e */ /* 0x002fe200000010ff */
[----:B------:R-:W-:Y:S01]  /*5a20*/  FADD R30, R123, R30 ;  /* 0x0000001e7b1e7221 */ /* 0x000fe20000000000 */
[----:B------:R-:W-:-:S05]  /*5a30*/  @!P4 FMUL R128, R128, 0.5 ;  /* 0x3f0000008080c820 */ /* 0x000fca0000400000 */
[----:B------:R-:W1:Y:S01]  /*5a40*/  MUFU.EX2 R36, R128 ;  /* 0x0000008000247308 */ /* 0x000e620000000800 */
[----:B--2---:R-:W-:Y:S01]  /*5a50*/  @!P5 FMUL R32, R32, R32 ;  /* 0x000000202020d220 */ /* 0x004fe20000400000 */
[----:B------:R-:W-:Y:S01]  /*5a60*/  FSETP.GEU.AND P5, PT, R34, -126, PT ;  /* 0xc2fc00002200780b */ /* 0x000fe20003fae000 */
[----:B---3--:R-:W-:Y:S01]  /*5a70*/  @!P6 FMUL R31, R31, R31 ;  /* 0x0000001f1f1fe220 */ /* 0x008fe20000400000 */
[----:B------:R-:W-:-:S11]  /*5a80*/  FSETP.GEU.AND P6, PT, R38, -126, PT ;  /* 0xc2fc00002600780b */ /* 0x000fd60003fce000 */
[----:B------:R-:W-:Y:S01]  /*5a90*/  @!P5 FMUL R34, R34, 0.5 ;  /* 0x3f0000002222d820 */ /* 0x000fe20000400000 */
[----:B-1----:R-:W-:Y:S01]  /*5aa0*/  @!P4 FMUL R36, R36, R36 ;  /* 0x000000242424c220 */ /* 0x002fe20000400000 */
[----:B------:R-:W-:Y:S02]  /*5ab0*/  FSETP.GEU.AND P4, PT, R35, -126, PT ;  /* 0xc2fc00002300780b */ /* 0x000fe40003f8e000 */
[----:B------:R-:W1:Y:S01]  /*5ac0*/  MUFU.EX2 R129, R34 ;  /* 0x0000002200817308 */ /* 0x000e620000000800 */
[----:B------:R-:W-:-:S07]  /*5ad0*/  @!P6 FMUL R38, R38, 0.5 ;  /* 0x3f0000002626e820 */ /* 0x000fce0000400000 */
[----:B------:R-:W2:Y:S03]  /*5ae0*/  MUFU.EX2 R39, R38 ;  /* 0x0000002600277308 */ /* 0x000ea60000000800 */
[----:B------:R-:W-:-:S05]  /*5af0*/  @!P4 FMUL R35, R35, 0.5 ;  /* 0x3f0000002323c820 */ /* 0x000fca0000400000 */
[----:B------:R-:W3:Y:S01]  /*5b00*/  MUFU.EX2 R128, R35 ;  /* 0x0000002300807308 */ /* 0x000ee20000000800 */
[----:B-1----:R-:W-:Y:S01]  /*5b10*/  @!P5 FMUL R129, R129, R129 ;  /* 0x000000818181d220 */ /* 0x002fe20000400000 */
[----:B------:R-:W-:Y:S01]  /*5b20*/  FSETP.GEU.AND P5, PT, R24, -126, PT ;  /* 0xc2fc00001800780b */ /* 0x000fe20003fae000 */
[----:B--2---:R-:W-:Y:S01]  /*5b30*/  @!P6 FMUL R39, R39, R39 ;  /* 0x000000272727e220 */ /* 0x004fe20000400000 */
[----:B------:R-:W-:-:S11]  /*5b40*/  FSETP.GEU.AND P6, PT, R41, -126, PT ;  /* 0xc2fc00002900780b */ /* 0x000fd60003fce000 */
[----:B------:R-:W-:Y:S01]  /*5b50*/  @!P5 FMUL R24, R24, 0.5 ;  /* 0x3f0000001818d820 */ /* 0x000fe20000400000 */
[----:B---3--:R-:W-:Y:S01]  /*5b60*/  @!P4 FMUL R128, R128, R128 ;  /* 0x000000808080c220 */ /* 0x008fe20000400000 */
[----:B------:R-:W-:Y:S02]  /*5b70*/  FSETP.GEU.AND P4, PT, R40, -126, PT ;  /* 0xc2fc00002800780b */ /* 0x000fe40003f8e000 */
[----:B------:R1:W2:Y:S01]  /*5b80*/  MUFU.EX2 R34, R24 ;  /* 0x0000001800227308 */ /* 0x0002a20000000800 */
[----:B------:R-:W-:-:S07]  /*5b90*/  @!P6 FMUL R41, R41, 0.5 ;  /* 0x3f0000002929e820 */ /* 0x000fce0000400000 */
[----:B------:R-:W3:Y:S01]  /*5ba0*/  MUFU.EX2 R38, R41 ;  /* 0x0000002900267308 */ /* 0x000ee20000000800 */
[--C-:B-1----:R-:W-:Y:S01]  /*5bb0*/  FFMA R24, R42, UR7, -R126.reuse ;  /* 0x000000072a187c23 */ /* 0x102fe2000800087e */
[----:B------:R-:W-:Y:S01]  /*5bc0*/  FFMA R42, R46, UR7, -R126 ;  /* 0x000000072e2a7c23 */ /* 0x000fe2000800087e */
[----:B------:R-:W-:Y:S01]  /*5bd0*/  FFMA R46, R48, UR7, -R127 ;  /* 0x00000007302e7c23 */ /* 0x000fe2000800087f */
[----:B------:R-:W-:-:S04]  /*5be0*/  @!P4 FMUL R40, R40, 0.5 ;  /* 0x3f0000002828c820 */ /* 0x000fc80000400000 */
        /* <DEDUP_REMOVED lines=10> */
[----:B------:R2:W3:Y:S03]  /*5c90*/  MUFU.EX2 R44, R24 ;  /* 0x00000018002c7308 */ /* 0x0004e60000000800 */
[----:B------:R-:W-:-:S05]  /*5ca0*/  @!P4 FMUL R45, R45, 0.5 ;  /* 0x3f0000002d2dc820 */ /* 0x000fca0000400000 */
[----:B------:R4:W5:Y:S01]  /*5cb0*/  MUFU.EX2 R40, R45 ;  /* 0x0000002d00287308 */ /* 0x0009620000000800 */
[----:B--2---:R-:W-:Y:S01]  /*5cc0*/  F2FP.BF16.F32.PACK_AB R24, R121, R122 ;  /* 0x0000007a7918723e */ /* 0x004fe200000010ff */
[----:B-1----:R-:W-:Y:S01]  /*5cd0*/  @!P5 FMUL R37, R37, R37 ;  /* 0x000000252525d220 */ /* 0x002fe20000400000 */
[----:B------:R-:W-:Y:S01]  /*5ce0*/  FSETP.GEU.AND P5, PT, R43, -126, PT ;  /* 0xc2fc00002b00780b */ /* 0x000fe20003fae000 */
[----:B------:R-:W-:Y:S01]  /*5cf0*/  FFMA R122, R119, R112, R122 ;  /* 0x00000070777a7223 */ /* 0x000fe2000000007a */
[----:B------:R-:W-:-:S03]  /*5d00*/  WARPGROUP.ARRIVE ;  /* 0x00000000000079c5 */ /* 0x000fc60000000000 */
[----:B------:R-:W-:Y:S01]  /*5d10*/  FADD R122, R122, R121 ;  /* 0x000000797a7a7221 */ /* 0x000fe20000000000 */
[----:B----4-:R-:W-:Y:S01]  /*5d20*/  FFMA R45, R47, UR7, -R126 ;  /* 0x000000072f2d7c23 */ /* 0x010fe2000800087e */
[----:B---3--:R-:W-:Y:S01]  /*5d30*/  @!P6 FMUL R44, R44, R44 ;  /* 0x0000002c2c2ce220 */ /* 0x008fe20000400000 */
[----:B------:R-:W-:Y:S01]  /*5d40*/  HGMMA.64x16x16.F32.BF16 R104, R24, gdesc[UR16].tnspB, R104, gsb0 ;  /* 0x4020001018687df0 */ /* 0x000fe20008001868 */
[----:B------:R-:W-:Y:S01]  /*5d50*/  UIADD3 UR18, UR6, 0x280, URZ ;  /* 0x0000028006127890 */ /* 0x000fe2000fffe03f */
[----:B------:R-:W-:Y:S01]  /*5d60*/  FFMA R47, R52, UR7, -R127 ;  /* 0x00000007342f7c23 */ /* 0x000fe2000800087f */
[----:B------:R-:W-:Y:S01]  /*5d70*/  UMOV UR19, 0xc0000010 ;  /* 0xc000001000137882 */ /* 0x000fe20000000000 */
[----:B------:R-:W-:Y:S01]  /*5d80*/  FSETP.GEU.AND P6, PT, R45, -126, PT ;  /* 0xc2fc00002d00780b */ /* 0x000fe20003fce000 */
[----:B------:R-:W-:Y:S01]  /*5d90*/  @!P5 FMUL R43, R43, 0.5 ;  /* 0x3f0000002b2bd820 */ /* 0x000fe20000400000 */
[----:B-----5:R-:W-:Y:S01]  /*5da0*/  @!P4 FMUL R40, R40, R40 ;  /* 0x000000282828c220 */ /* 0x020fe20000400000 */
[----:B------:R-:W-:Y:S01]  /*5db0*/  FSETP.GEU.AND P4, PT, R42, -126, PT ;  /* 0xc2fc00002a00780b */ /* 0x000fe20003f8e000 */
[----:B------:R-:W-:Y:S01]  /*5dc0*/  UMOV UR7, 0xc0000010 ;  /* 0xc000001000077882 */ /* 0x000fe20000000000 */
[----:B------:R-:W1:Y:S01]  /*5dd0*/  MUFU.EX2 R41, R43 ;  /* 0x0000002b00297308 */ /* 0x000e620000000800 */
[----:B------:R-:W-:-:S04]  /*5de0*/  FADD R29, R122, R29 ;  /* 0x0000001d7a1d7221 */ /* 0x000fc80000000000 */
[----:B------:R-:W-:-:S03]  /*5df0*/  FADD R28, R29, R28 ;  /* 0x0000001c1d1c7221 */ /* 0x000fc60000000000 */
[----:B------:R-:W-:-:S03]  /*5e00*/  @!P6 FMUL R45, R45, 0.5 ;  /* 0x3f0000002d2de820 */ /* 0x000fc60000400000 */
[----:B------:R-:W-:-:S03]  /*5e10*/  @!P4 FMUL R42, R42, 0.5 ;  /* 0x3f0000002a2ac820 */ /* 0x000fc60000400000 */
[----:B------:R-:W2:Y:S01]  /*5e20*/  MUFU.EX2 R45, R45 ;  /* 0x0000002d002d7308 */ /* 0x000ea20000000800 */
[----:B-1----:R-:W-:Y:S01]  /*5e30*/  @!P5 FMUL R41, R41, R41 ;  /* 0x000000292929d220 */ /* 0x002fe20000400000 */
[----:B------:R-:W-:-:S06]  /*5e40*/  FSETP.GEU.AND P5, PT, R46, -126, PT ;  /* 0xc2fc00002e00780b */ /* 0x000fcc0003fae000 */
[----:B------:R-:W1:Y:S01]  /*5e50*/  MUFU.EX2 R42, R42 ;  /* 0x0000002a002a7308 */ /* 0x000e620000000800 */
[----:B--2---:R-:W-:-:S06]  /*5e60*/  @!P6 FMUL R45, R45, R45 ;  /* 0x0000002d2d2de220 */ /* 0x004fcc0000400000 */
[----:B------:R-:W-:Y:S01]  /*5e70*/  @!P5 FMUL R46, R46, 0.5 ;  /* 0x3f0000002e2ed820 */ /* 0x000fe20000400000 */
[----:B------:R-:W-:Y:S02]  /*5e80*/  WARPGROUP.DEPBAR.LE gsb0, 0x0 ;  /* 0x00008000000079c5 */ /* 0x000fe40000010000 */
[----:B------:R-:W-:Y:S01]  /*5e90*/  WARPGROUP.ARRIVE ;  /* 0x00000000000079c5 */ /* 0x000fe20000000000 */
[----:B------:R-:W-:Y:S02]  /*5ea0*/  FSETP.GEU.AND P6, PT, R53, -126, PT ;  /* 0xc2fc00003500780b */ /* 0x000fe40003fce000 */
[----:B------:R-:W2:Y:S01]  /*5eb0*/  MUFU.EX2 R46, R46 ;  /* 0x0000002e002e7308 */ /* 0x000ea20000000800 */
[----:B-1----:R-:W-:Y:S01]  /*5ec0*/  @!P4 FMUL R42, R42, R42 ;  /* 0x0000002a2a2ac220 */ /* 0x002fe20000400000 */
[----:B------:R-:W-:Y:S01]  /*5ed0*/  FSETP.GEU.AND P4, PT, R49, -126, PT ;  /* 0xc2fc00003100780b */ /* 0x000fe20003f8e000 */
[----:B------:R-:W-:Y:S01]  /*5ee0*/  HGMMA.64x16x16.F32.BF16 R96, R24, gdesc[UR24].tnspB, R96, gsb0 ;  /* 0x4020001818607df0 */ /* 0x000fe20008001860 */
[----:B------:R-:W-:-:S07]  /*5ef0*/  UMOV UR27, 0xc0000010 ;  /* 0xc0000010001b7882 */ /* 0x000fce0000000000 */
[----:B------:R-:W-:-:S04]  /*5f00*/  @!P6 FMUL R53, R53, 0.5 ;  /* 0x3f0000003535e820 */ /* 0x000fc80000400000 */
[----:B------:R-:W-:Y:S01]  /*5f10*/  @!P4 FMUL R49, R49, 0.5 ;  /* 0x3f0000003131c820 */ /* 0x000fe20000400000 */
[----:B------:R-:W1:Y:S01]  /*5f20*/  MUFU.EX2 R112, R53 ;  /* 0x0000003500707308 */ /* 0x000e620000000800 */
[----:B--2---:R-:W-:Y:S01]  /*5f30*/  @!P5 FMUL R46, R46, R46 ;  /* 0x0000002e2e2ed220 */ /* 0x004fe20000400000 */
[----:B------:R-:W-:-:S06]  /*5f40*/  FSETP.GEU.AND P5, PT, R47, -126, PT ;  /* 0xc2fc00002f00780b */ /* 0x000fcc0003fae000 */
[----:B------:R-:W2:Y:S07]  /*5f50*/  MUFU.EX2 R43, R49 ;  /* 0x00000031002b7308 */ /* 0x000eae0000000800 */
[----:B------:R-:W-:Y:S01]  /*5f60*/  @!P5 FMUL R47, R47, 0.5 ;  /* 0x3f0000002f2fd820 */ /* 0x000fe20000400000 */
[----:B-1----:R-:W-:Y:S01]  /*5f70*/  @!P6 FMUL R112, R112, R112 ;  /* 0x000000707070e220 */ /* 0x002fe20000400000 */
[----:B------:R-:W-:-:S04]  /*5f80*/  FSETP.GEU.AND P6, PT, R51, -126, PT ;  /* 0xc2fc00003300780b */ /* 0x000fc80003fce000 */
[----:B------:R-:W1:Y:S01]  /*5f90*/  MUFU.EX2 R47, R47 ;  /* 0x0000002f002f7308 */ /* 0x000e620000000800 */
[----:B--2---:R-:W-:Y:S01]  /*5fa0*/  @!P4 FMUL R43, R43, R43 ;  /* 0x0000002b2b2bc220 */ /* 0x004fe20000400000 */
[----:B------:R-:W-:Y:S01]  /*5fb0*/  FSETP.GEU.AND P4, PT, R50, -126, PT ;  /* 0xc2fc00003200780b */ /* 0x000fe20003f8e000 */
[----:B------:R-:W-:Y:S02]  /*5fc0*/  WARPGROUP.DEPBAR.LE gsb0, 0x0 ;  /* 0x00008000000079c5 */ /* 0x000fe40000010000 */
[----:B------:R-:W-:-:S04]  /*5fd0*/  WARPGROUP.ARRIVE ;  /* 0x00000000000079c5 */ /* 0x000fc80000000000 */
[----:B------:R-:W-:Y:S02]  /*5fe0*/  @!P6 FMUL R51, R51, 0.5 ;  /* 0x3f0000003333e820 */ /* 0x000fe40000400000 */
[----:B------:R-:W-:Y:S01]  /*5ff0*/  HGMMA.64x16x16.F32.BF16 R88, R24, gdesc[UR8].tnspB, R88, gsb0 ;  /* 0x4020000818587df0 */ /* 0x000fe20008001858 */
[----:B------:R-:W-:Y:S01]  /*6000*/  UMOV UR10, UR12 ;  /* 0x0000000c000a7c82 */ /* 0x000fe20008000000 */
[----:B------:R-:W-:Y:S01]  /*6010*/  UMOV UR11, 0xc0000010 ;  /* 0xc0000010000b7882 */ /* 0x000fe20000000000 */
[----:B------:R-:W-:Y:S01]  /*6020*/  UIADD3 UR12, UR6, 0x120, URZ ;  /* 0x00000120060c7890 */ /* 0x000fe2000fffe03f */
[----:B------:R-:W-:Y:S01]  /*6030*/  @!P4 FMUL R50, R50, 0.5 ;  /* 0x3f0000003232c820 */ /* 0x000fe20000400000 */
[----:B-1----:R-:W-:Y:S01]  /*6040*/  @!P5 FMUL R47, R47, R47 ;  /* 0x0000002f2f2fd220 */ /* 0x002fe20000400000 */
[C---:B------:R-:W-:Y:S01]  /*6050*/  FSETP.GEU.AND P5, PT, R55.reuse, -126, PT ;  /* 0xc2fc00003700780b */ /* 0x040fe20003fae000 */
[----:B------:R-:W1:Y:S08]  /*6060*/  MUFU.EX2 R51, R51 ;  /* 0x0000003300337308 */ /* 0x000e700000000800 */
[----:B------:R-:W2:Y:S04]  /*6070*/  MUFU.EX2 R49, R50 ;  /* 0x0000003200317308 */ /* 0x000ea80000000800 */
[----:B------:R-:W-:-:S04]  /*6080*/  @!P5 FMUL R55, R55, 0.5 ;  /* 0x3f0000003737d820 */ /* 0x000fc80000400000 */
[----:B------:R-:W3:Y:S01]  /*6090*/  MUFU.EX2 R48, R55 ;  /* 0x0000003700307308 */ /* 0x000ee20000000800 */
[----:B-1----:R-:W-:Y:S01]  /*60a0*/  @!P6 FMUL R51, R51, R51 ;  /* 0x000000333333e220 */ /* 0x002fe20000400000 */
[----:B--2---:R-:W-:Y:S01]  /*60b0*/  @!P4 FMUL R49, R49, R49 ;  /* 0x000000313131c220 */ /* 0x004fe20000400000 */
[----:B------:R-:W-:Y:S01]  /*60c0*/  FSETP.GEU.AND P4, PT, R54, -126, PT ;  /* 0xc2fc00003600780b */ /* 0x000fe20003f8e000 */
[----:B---3--:R-:W-:Y:S01]  /*60d0*/  @!P5 FMUL R48, R48, R48 ;  /* 0x000000303030d220 */ /* 0x008fe20000400000 */
[----:B------:R-:W-:Y:S02]  /*60e0*/  WARPGROUP.DEPBAR.LE gsb0, 0x0 ;  /* 0x00008000000079c5 */ /* 0x000fe40000010000 */
[----:B------:R-:W-:-:S09]  /*60f0*/  WARPGROUP.ARRIVE ;  /* 0x00000000000079c5 */ /* 0x000fd20000000000 */
[----:B------:R-:W-:Y:S01]  /*6100*/  @!P4 FMUL R54, R54, 0.5 ;  /* 0x3f0000003636c820 */ /* 0x000fe20000400000 */
[----:B------:R-:W-:Y:S01]  /*6110*/  HGMMA.64x16x16.F32.BF16 R80, R24, gdesc[UR8].tnspB, R80, gsb0 ;  /* 0x4020000818507df0 */ /* 0x000fe20008001850 */
[----:B------:R-:W-:Y:S01]  /*6120*/  UMOV UR10, UR16 ;  /* 0x00000010000a7c82 */ /* 0x000fe20008000000 */
[----:B------:R-:W-:Y:S01]  /*6130*/  UMOV UR11, 0xc0000010 ;  /* 0xc0000010000b7882 */ /* 0x000fe20000000000 */
[----:B------:R-:W-:Y:S01]  /*6140*/  UIADD3 UR16, UR6, 0x1a0, URZ ;  /* 0x000001a006107890 */ /* 0x000fe2000fffe03f */
[----:B------:R-:W1:Y:S02]  /*6150*/  MUFU.EX2 R17, R54 ;  /* 0x0000003600117308 */ /* 0x000e640000000800 */
[----:B-1----:R-:W-:Y:S01]  /*6160*/  @!P4 FMUL R17, R17, R17 ;  /* 0x000000111111c220 */ /* 0x002fe20000400000 */
[----:B------:R-:W-:-:S04]  /*6170*/  ISETP.NE.AND P4, PT, R115, 0x4, PT ;  /* 0x000000047300780c */ /* 0x000fc80003f85270 */
[----:B------:R-:W-:Y:S01]  /*6180*/  SEL R115, R115, RZ, P4 ;  /* 0x000000ff73737207 */ /* 0x000fe20002000000 */
        /* <DEDUP_REMOVED lines=19> */
[----:B------:R-:W-:Y:S01]  /*62c0*/  F2FP.BF16.F32.PACK_AB R24, R32, R33 ;  /* 0x000000212018723e */ /* 0x000fe200000010ff */
[----:B------:R-:W-:Y:S01]  /*62d0*/  FADD R33, R28, R33 ;  /* 0x000000211c217221 */ /* 0x000fe20000000000 */
[----:B------:R-:W-:Y:S02]  /*62e0*/  F2FP.BF16.F32.PACK_AB R26, R31, R36 ;  /* 0x000000241f1a723e */ /* 0x000fe400000010ff */
[----:B------:R-:W-:Y:S01]  /*62f0*/  F2FP.BF16.F32.PACK_AB R25, R128, R129 ;  /* 0x000000818019723e */ /* 0x000fe200000010ff */
[----:B------:R-:W-:Y:S01]  /*6300*/  FADD R129, R30, R129 ;  /* 0x000000811e817221 */ /* 0x000fe20000000000 */
[----:B------:R-:W-:Y:S01]  /*6310*/  F2FP.BF16.F32.PACK_AB R27, R34, R39 ;  /* 0x00000027221b723e */ /* 0x000fe200000010ff */
[----:B------:R-:W-:-:S02]  /*6320*/  FADD R33, R33, R32 ;  /* 0x0000002021217221 */ /* 0x000fc40000000000 */
[----:B------:R-:W-:Y:S01]  /*6330*/  FADD R128, R129, R128 ;  /* 0x0000008081807221 */ /* 0x000fe20000000000 */
[----:B------:R-:W-:Y:S01]  /*6340*/  WARPGROUP.ARRIVE ;  /* 0x00000000000079c5 */ /* 0x000fe20000000000 */
[----:B------:R-:W-:Y:S02]  /*6350*/  FADD R36, R33, R36 ;  /* 0x0000002421247221 */ /* 0x000fe40000000000 */
[----:B------:R-:W-:Y:S02]  /*6360*/  FADD R39, R128, R39 ;  /* 0x0000002780277221 */ /* 0x000fe40000000000 */
[----:B------:R-:W-:Y:S01]  /*6370*/  FADD R36, R36, R31 ;  /* 0x0000001f24247221 */ /* 0x000fe20000000000 */
[----:B------:R-:W-:Y:S01]  /*6380*/  HGMMA.64x16x16.F32.BF16 R104, R24, gdesc[UR24].tnspB, R104, gsb0 ;  /* 0x4020001818687df0 */ /* 0x000fe20008001868 */
[----:B------:R-:W-:Y:S01]  /*6390*/  UMOV UR27, 0xc0000010 ;  /* 0xc0000010001b7882 */ /* 0x000fe20000000000 */
[----:B------:R-:W-:Y:S01]  /*63a0*/  FADD R39, R39, R34 ;  /* 0x0000002227277221 */ /* 0x000fe20000000000 */
[----:B------:R-:W-:-:S02]  /*63b0*/  WARPGROUP.DEPBAR.LE gsb0, 0x0 ;  /* 0x00008000000079c5 */ /* 0x000fc40000010000 */
        /* <DEDUP_REMOVED lines=48> */
[----:B------:R-:W-:-:S04]  /*66c0*/  FADD R42, R42, R45 ;  /* 0x0000002d2a2a7221 */ /* 0x000fc80000000000 */
[----:B------:R-:W-:-:S04]  /*66d0*/  FADD R42, R42, R49 ;  /* 0x000000312a2a7221 */ /* 0x000fc80000000000 */
[----:B------:R-:W-:Y:S01]  /*66e0*/  FADD R42, R42, R51 ;  /* 0x000000332a2a7221 */ /* 0x000fe20000000000 */
        /* <DEDUP_REMOVED lines=44> */
[----:B------:R-:W-:-:S03]  /*69b0*/  FADD R112, R47, R112 ;  /* 0x000000702f707221 */ /* 0x000fc60000000000 */
        /* <DEDUP_REMOVED lines=30> */
[C---:B------:R-:W-:Y:S01]  /*6ba0*/  IMAD R24, R8.reuse, 0x8, R113 ;  /* 0x0000000808187824 */ /* 0x040fe200078e0271 */
[----:B------:R-:W-:-:S04]  /*6bb0*/  IADD3 R8, R8, 0x1, RZ ;  /* 0x0000000108087810 */ /* 0x000fc80007ffe0ff */
[----:B------:R-:W-:Y:S02]  /*6bc0*/  PRMT R24, RZ, 0x654, R24 ;  /* 0x00000654ff187816 */ /* 0x000fe40000000018 */
[C---:B------:R-:W-:Y:S02]  /*6bd0*/  ISETP.NE.AND P3, PT, R8.reuse, 0x4, PT ;  /* 0x000000040800780c */ /* 0x040fe40003f65270 */
[----:B------:R1:W-:Y:S02]  /*6be0*/  SYNCS.ARRIVE.TRANS64.RED.A1T0 RZ, [R24+URZ], RZ ;  /* 0x000000ff18ff79a7 */ /* 0x0003e4000810043f */
[----:B------:R-:W-:Y:S02]  /*6bf0*/  SEL R8, R8, RZ, P3 ;  /* 0x000000ff08087207 */ /* 0x000fe40001800000 */
[----:B-1----:R-:W-:-:S04]  /*6c00*/  SEL R24, RZ, 0x1, P4 ;  /* 0x00000001ff187807 */ /* 0x002fc80002000000 */
[----:B------:R-:W-:Y:S01]  /*6c10*/  LOP3.LUT R3, R3, R24, RZ, 0x3c, !PT ;  /* 0x0000001803037212 */ /* 0x000fe200078e3cff */
[----:B------:R-:W-:Y:S06]  /*6c20*/  @P2 BRA `(.L_x_31) ;  /* 0x0000000400302947 */ /* 0x000fec0003800000 */
[----:B------:R-:W-:Y:S01]  /*6c30*/  ISETP.LT.OR P2, PT, R9, 0x1, !P0 ;  /* 0x000000010900780c */ /* 0x000fe20004741670 */
[----:B------:R-:W-:-:S12]  /*6c40*/  BSSY B0, `(.L_x_32) ;  /* 0x0000049000007945 */ /* 0x000fd80003800000 */
[----:B------:R-:W-:Y:S05]  /*6c50*/  @P2 BRA `(.L_x_33) ;  /* 0x00000004001c2947 */ /* 0x000fea0003800000 */
[----:B------:R-:W-:Y:S01]  /*6c60*/  ISETP.NE.AND P3, PT, R10, RZ, PT ;  /* 0x000000ff0a00720c */ /* 0x000fe20003f65270 */
[----:B------:R-:W-:Y:S01]  /*6c70*/  IMAD R24, R5, 0x8, R2 ;  /* 0x0000000805187824 */ /* 0x000fe200078e0202 */
[----:B------:R-:W-:-:S11]  /*6c80*/  SHF.L.U32 R25, R4, 0x1f, RZ ;  /* 0x0000001f04197819 */ /* 0x000fd600000006ff */
.L_x_34:
[----:B-1----:R1:W2:Y:S02]  /*6c90*/  SYNCS.PHASECHK.TRANS64.TRYWAIT P2, [R24+URZ+0x11820], R25 ;  /* 0x01182019180075a7 */ /* 0x0022a4000804017f */
[----:B--2---:R-:W-:Y:S05]  /*6ca0*/  @!P2 NANOSLEEP.SYNCS 0x989680 ;  /* 0x009896800000a95d */ /* 0x004fea0003900000 */
[----:B------:R-:W2:Y:S02]  /*6cb0*/  @!P2 SYNCS.PHASECHK.TRANS64 P2, [R24+URZ+0x11820], R25 ;  /* 0x011820191800a5a7 */ /* 0x000ea4000804007f */
[----:B--2---:R-:W-:Y:S05]  /*6cc0*/  @!P2 BRA `(.L_x_34) ;  /* 0xfffffffc00f0a947 */ /* 0x004fea000383ffff */
[----:B------:R-:W-:Y:S05]  /*6cd0*/  @P3 BRA `(.L_x_35) ;  /* 0x0000000000143947 */ /* 0x000fea0003800000 */
[----:B------:R-:W-:Y:S01]  /*6ce0*/  LOP3.LUT P2, RZ, R16, 0x1f, RZ, 0xc0, !PT ;  /* 0x0000001f10ff7812 */ /* 0x000fe2000784c0ff */
[----:B-1----:R-:W-:-:S04]  /*6cf0*/  IMAD.MOV.U32 R25, RZ, RZ, 0x3800 ;  /* 0x00003800ff197424 */ /* 0x002fc800078e00ff */
[----:B------:R2:W-:Y:S08]  /*6d00*/  SYNCS.ARRIVE.TRANS64 RZ, [R24+URZ+0x11800], R25 ;  /* 0x0118001918ff79a7 */ /* 0x0005f0000800003f */
[----:B------:R-:W-:Y:S05]  /*6d10*/  @!P2 BRA `(.L_x_35) ;  /* 0x000000000004a947 */ /* 0x000fea0003800000 */
[----:B------:R-:W-:Y:S01]  /*6d20*/  BPT.TRAP 0x1 ;  /* 0x000000040000795c */ /* 0x000fe20000300000 */
.L_x_35:
[----:B-12---:R-:W-:Y:S01]  /*6d30*/  IMAD R25, R5, 0x3800, R2 ;  /* 0x0000380005197824 */ /* 0x006fe200078e0202 */
[----:B------:R-:W-:Y:S01]  /*6d40*/  R2UR UR57, R24 ;  /* 0x00000000183972ca */ /* 0x000fe200000e0000 */
[----:B------:R-:W-:Y:S01]  /*6d50*/  UIADD3 UR30, UP0, UR22, 0x2f0, URZ ;  /* 0x000002f0161e7890 */ /* 0x000fe2000ff1e03f */
[----:B------:R-:W-:Y:S01]  /*6d60*/  R2UR UR59, R11 ;  /* 0x000000000b3b72ca */ /* 0x000fe200000e0000 */
[----:B------:R-:W-:Y:S01]  /*6d70*/  UMOV UR6, 0x0 ;  /* 0x0000000000067882 */ /* 0x000fe20000000000 */
[----:B------:R-:W-:Y:S01]  /*6d80*/  R2UR UR17, R25 ;  /* 0x00000000191172ca */ /* 0x000fe200000e0000 */
[----:B------:R-:W-:Y:S01]  /*6d90*/  UIADD3.X UR31, URZ, UR23, URZ, UP0, !UPT ;  /* 0x000000173f1f7290 */ /* 0x000fe200087fe43f */
[----:B------:R-:W-:Y:S01]  /*6da0*/  IADD3 R5, R5, 0x1, RZ ;  /* 0x0000000105057810 */ /* 0x000fe20007ffe0ff */
        /* <DEDUP_REMOVED lines=50> */
.L_x_33:
[----:B------:R-:W-:Y:S05]  /*70d0*/  BSYNC B0 ;  /* 0x0000000000007941 */ /* 0x000fea0003800000 */
.L_x_32:
[----:B------:R-:W-:-:S07]  /*70e0*/  VIADD R9, R9, 0xffffffff ;  /* 0xffffffff09097836 */ /* 0x000fce0000000000 */
.L_x_31:
[----:B------:R-:W-:Y:S01]  /*70f0*/  IADD3 R114, R114, 0x40, RZ ;  /* 0x0000004072727810 */ /* 0x000fe20007ffe0ff */
[----:B------:R-:W-:Y:S02]  /*7100*/  IMAD.MOV.U32 R121, RZ, RZ, R116 ;  /* 0x000000ffff797224 */ /* 0x000fe400078e0074 */
[----:B------:R-:W-:Y:S01]  /*7110*/  IMAD.MOV.U32 R119, RZ, RZ, R117 ;  /* 0x000000ffff777224 */ /* 0x000fe200078e0075 */
[----:B------:R-:W-:Y:S06]  /*7120*/  @P1 BRA `(.L_x_36) ;  /* 0xffffffd000a01947 */ /* 0x000fec000383ffff */
.L_x_24:
[----:B------:R-:W-:-:S13]  /*7130*/  ISETP.GE.AND P1, PT, R118, 0x1, PT ;  /* 0x000000017600780c */ /* 0x000fda0003f26270 */
[----:B------:R-:W-:Y:S05]  /*7140*/  @!P1 BRA `(.L_x_37) ;  /* 0x0000003400689947 */ /* 0x000fea0003800000 */
[----:B------:R-:W-:Y:S01]  /*7150*/  MOV R121, R116 ;  /* 0x0000007400797202 */ /* 0x000fe20000000f00 */
[----:B------:R-:W-:Y:S01]  /*7160*/  IMAD.MOV.U32 R120, RZ, RZ, R117 ;  /* 0x000000ffff787224 */ /* 0x000fe200078e0075 */
[----:B------:R-:W-:-:S07]  /*7170*/  LOP3.LUT R119, R16, 0x1f, RZ, 0xc0, !PT ;  /* 0x0000001f10777812 */ /* 0x000fce00078ec0ff */
.L_x_51:
[----:B------:R-:W-:Y:S01]  /*7180*/  IMAD R25, R115, 0x8, R2 ;  /* 0x0000000873197824 */ /* 0x000fe200078e0202 */
[----:B--2---:R-:W-:-:S07]  /*7190*/  SHF.L.U32 R24, R3, 0x1f, RZ ;  /* 0x0000001f03187819 */ /* 0x004fce00000006ff */
.L_x_38:
[----:B--2---:R2:W3:Y:S02]  /*71a0*/  SYNCS.PHASECHK.TRANS64.TRYWAIT P1, [R25+URZ+0x11800], R24 ;  /* 0x01180018190075a7 */ /* 0x0044e4000802017f */
[----:B---3--:R-:W-:Y:S05]  /*71b0*/  @!P1 NANOSLEEP.SYNCS 0x989680 ;  /* 0x009896800000995d */ /* 0x008fea0003900000 */
[----:B------:R-:W3:Y:S02]  /*71c0*/  @!P1 SYNCS.PHASECHK.TRANS64 P1, [R25+URZ+0x11800], R24 ;  /* 0x01180018190095a7 */ /* 0x000ee4000802007f */
[----:B---3--:R-:W-:Y:S05]  /*71d0*/  @!P1 BRA `(.L_x_38) ;  /* 0xfffffffc00f09947 */ /* 0x008fea000383ffff */
[----:B------:R-:W-:Y:S05]  /*71e0*/  WARPSYNC.ALL ;  /* 0x0000000000007948 */ /* 0x000fea0003800000 */
[----:B------:R-:W-:Y:S01]  /*71f0*/  MOV R116, UR14 ;  /* 0x0000000e00747c02 */ /* 0x000fe20008000f00 */
[----:B------:R-:W-:Y:S01]  /*7200*/  IMAD.MOV.U32 R117, RZ, RZ, -0x3ffffff0 ;  /* 0xc0000010ff757424 */ /* 0x000fe200078e00ff */
[----:B------:R-:W-:Y:S01]  /*7210*/  R2UR UR8, R22 ;  /* 0x00000000160872ca */ /* 0x000fe200000e0000 */
[----:B-12---:R-:W-:Y:S01]  /*7220*/  WARPGROUP.ARRIVE ;  /* 0x00000000000079c5 */ /* 0x006fe20000000000 */
[----:B------:R-:W-:Y:S01]  /*7230*/  R2UR UR9, R23 ;  /* 0x00000000170972ca */ /* 0x000fe200000e0000 */
[----:B------:R-:W-:Y:S01]  /*7240*/  IMAD R116, R115, 0x380, R116 ;  /* 0x0000038073747824 */ /* 0x000fe200078e0274 */
[----:B------:R-:W-:Y:S01]  /*7250*/  R2UR UR11, R117 ;  /* 0x00000000750b72ca */ /* 0x000fe200000e0000 */
[----:B------:R-:W-:Y:S01]  /*7260*/  IMAD.MOV.U32 R117, RZ, RZ, -0x3ffffff0 ;  /* 0xc0000010ff757424 */ /* 0x000fe200078e00ff */
[----:B------:R-:W-:Y:S01]  /*7270*/  MOV R123, 0xc0000010 ;  /* 0xc0000010007b7802 */ /* 0x000fe20000000f00 */
[C---:B------:R-:W-:Y:S01]  /*7280*/  VIADD R122, R116.reuse, 0x80 ;  /* 0x00000080747a7836 */ /* 0x040fe20000000000 */
[----:B------:R-:W-:-:S02]  /*7290*/  R2UR UR10, R116 ;  /* 0x00000000740a72ca */ /* 0x000fc400000e0000 */
[----:B------:R-:W-:Y:S02]  /*72a0*/  R2UR UR7, R117 ;  /* 0x00000000750772ca */ /* 0x000fe400000e0000 */
[----:B------:R-:W-:-:S09]  /*72b0*/  ISETP.NE.AND P1, PT, R12, RZ, PT ;  /* 0x000000ff0c00720c */ /* 0x000fd20003f25270 */
[----:B------:R-:W-:Y:S01]  /*72c0*/  HGMMA.64x64x16.F32.BF16 R24, gdesc[UR8], RZ, !UPT, gsb0 ;  /* 0x00e00000081879f0 */ /* 0x000fe2000c0018ff */
[----:B------:R-:W-:Y:S01]  /*72d0*/  R2UR UR10, R122 ;  /* 0x000000007a0a72ca */ /* 0x000fe200000e0000 */
[----:B------:R-:W-:Y:S01]  /*72e0*/  VIADD R122, R116, 0x100 ;  /* 0x00000100747a7836 */ /* 0x000fe20000000000 */
[----:B------:R-:W-:Y:S01]  /*72f0*/  R2UR UR11, R123 ;  /* 0x000000007b0b72ca */ /* 0x000fe200000e0000 */
[----:B------:R-:W-:Y:S01]  /*7300*/  IMAD.MOV.U32 R123, RZ, RZ, -0x3ffffff0 ;  /* 0xc0000010ff7b7424 */ /* 0x000fe200078e00ff */
[----:B------:R-:W-:Y:S02]  /*7310*/  R2UR UR8, R20 ;  /* 0x00000000140872ca */ /* 0x000fe400000e0000 */
[----:B------:R-:W-:Y:S01]  /*7320*/  R2UR UR9, R21 ;  /* 0x00000000150972ca */ /* 0x000fe200000e0000 */
[----:B------:R-:W-:Y:S02]  /*7330*/  WARPGROUP.DEPBAR.LE gsb0, 0x0 ;  /* 0x00008000000079c5 */ /* 0x000fe40000010000 */
[----:B------:R-:W-:-:S10]  /*7340*/  WARPGROUP.ARRIVE ;  /* 0x00000000000079c5 */ /* 0x000fd40000000000 */
[----:B------:R-:W-:Y:S01]  /*7350*/  HGMMA.64x64x16.F32.BF16 R24, gdesc[UR8], R24, gsb0 ;  /* 0x00e00000081879f0 */ /* 0x000fe20008001818 */
[----:B------:R-:W-:Y:S02]  /*7360*/  R2UR UR10, R122 ;  /* 0x000000007a0a72ca */ /* 0x000fe400000e0000 */
[----:B------:R-:W-:Y:S01]  /*7370*/  R2UR UR11, R123 ;  /* 0x000000007b0b72ca */ /* 0x000fe200000e0000 */
[----:B------:R-:W-:Y:S01]  /*7380*/  IMAD.MOV.U32 R123, RZ, RZ, -0x3ffffff0 ;  /* 0xc0000010ff7b7424 */ /* 0x000fe200078e00ff */
[----:B------:R-:W-:Y:S02]  /*7390*/  R2UR UR8, R18 ;  /* 0x00000000120872ca */ /* 0x000fe400000e0000 */
[----:B------:R-:W-:Y:S02]  /*73a0*/  R2UR UR9, R19 ;  /* 0x00000000130972ca */ /* 0x000fe400000e0000 */
[----:B------:R-:W-:Y:S01]  /*73b0*/  IADD3 R122, R116, 0x180, RZ ;  /* 0x00000180747a7810 */ /* 0x000fe20007ffe0ff */
[----:B------:R-:W-:-:S02]  /*73c0*/  WARPGROUP.DEPBAR.LE gsb0, 0x0 ;  /* 0x00008000000079c5 */ /* 0x000fc40000010000 */
[----:B------:R-:W-:-:S08]  /*73d0*/  WARPGROUP.ARRIVE ;  /* 0x00000000000079c5 */ /* 0x000fd00000000000 */
[----:B------:R-:W-:Y:S01]  /*73e0*/  HGMMA.64x64x16.F32.BF16 R24, gdesc[UR8], R24, gsb0 ;  /* 0x00e00000081879f0 */ /* 0x000fe20008001818 */
[----:B------:R-:W-:Y:S01]  /*73f0*/  R2UR UR10, R122 ;  /* 0x000000007a0a72ca */ /* 0x000fe200000e0000 */
[----:B------:R-:W-:Y:S01]  /*7400*/  VIADD R122, R116, 0x200 ;  /* 0x00000200747a7836 */ /* 0x000fe20000000000 */
[----:B------:R-:W-:Y:S02]  /*7410*/  R2UR UR11, R123 ;  /* 0x000000007b0b72ca */ /* 0x000fe400000e0000 */
[----:B------:R-:W-:Y:S02]  /*7420*/  R2UR UR8, R14 ;  /* 0x000000000e0872ca */ /* 0x000fe400000e0000 */
[----:B------:R-:W-:Y:S02]  /*7430*/  R2UR UR9, R15 ;  /* 0x000000000f0972ca */ /* 0x000fe400000e0000 */
[----:B------:R-:W-:Y:S01]  /*7440*/  MOV R123, 0xc0000010 ;  /* 0xc0000010007b7802 */ /* 0x000fe20000000f00 */
[----:B------:R-:W-:-:S02]  /*7450*/  WARPGROUP.DEPBAR.LE gsb0, 0x0 ;  /* 0x00008000000079c5 */ /* 0x000fc40000010000 */
[----:B------:R-:W-:-:S08]  /*7460*/  WARPGROUP.ARRIVE ;  /* 0x00000000000079c5 */ /* 0x000fd00000000000 */
[----:B------:R-:W-:Y:S01]  /*7470*/  HGMMA.64x64x16.F32.BF16 R24, gdesc[UR8], R24, gsb0 ;  /* 0x00e00000081879f0 */ /* 0x000fe20008001818 */
[----:B------:R-:W-:Y:S01]  /*7480*/  R2UR UR10, R122 ;  /* 0x000000007a0a72ca */ /* 0x000fe200000e0000 */
[----:B------:R-:W-:Y:S01]  /*7490*/  VIADD R122, R116, 0x280 ;  /* 0x00000280747a7836 */ /* 0x000fe20000000000 */
[----:B------:R-:W-:Y:S01]  /*74a0*/  R2UR UR11, R123 ;  /* 0x000000007b0b72ca */ /* 0x000fe200000e0000 */
[----:B------:R-:W-:Y:S01]  /*74b0*/  IMAD.MOV.U32 R123, RZ, RZ, -0x3ffffff0 ;  /* 0xc0000010ff7b7424 */ /* 0x000fe200078e00ff */
[----:B------:R-:W-:Y:S02]  /*74c0*/  R2UR UR8, R6 ;  /* 0x00000000060872ca */ /* 0x000fe400000e0000 */
[----:B------:R-:W-:Y:S02]  /*74d0*/  R2UR UR9, R7 ;  /* 0x00000000070972ca */ /* 0x000fe400000e0000 */
[----:B------:R-:W-:Y:S02]  /*74e0*/  R2UR UR46, R122 ;  /* 0x000000007a2e72ca */ /* 0x000fe400000e0000 */
[----:B------:R-:W-:-:S02]  /*74f0*/  R2UR UR47, R123 ;  /* 0x000000007b2f72ca */ /* 0x000fc400000e0000 */
[----:B------:R-:W-:-:S04]  /*7500*/  IADD3 R116, R116, 0x300, RZ ;  /* 0x0000030074747810 */ /* 0x000fc80007ffe0ff */
[----:B------:R-:W-:Y:S01]  /*7510*/  R2UR UR6, R116 ;  /* 0x00000000740672ca */ /* 0x000fe200000e0000 */
        /* <DEDUP_REMOVED lines=11> */
[----:B------:R-:W-:Y:S01]  /*75d0*/  ISETP.LT.OR P2, PT, R9, 0x1, !P0 ;  /* 0x000000010900780c */ /* 0x000fe20004741670 */
[----:B------:R-:W-:-:S12]  /*75e0*/  BSSY B0, `(.L_x_40) ;  /* 0x0000049000007945 */ /* 0x000fd80003800000 */
[----:B------:R-:W-:Y:S05]  /*75f0*/  @P2 BRA `(.L_x_41) ;  /* 0x00000004001c2947 */ /* 0x000fea0003800000 */
[----:B------:R-:W-:Y:S01]  /*7600*/  ISETP.NE.AND P3, PT, R10, RZ, PT ;  /* 0x000000ff0a00720c */ /* 0x000fe20003f65270 */
[----:B------:R-:W-:Y:S01]  /*7610*/  IMAD R116, R5, 0x8, R2 ;  /* 0x0000000805747824 */ /* 0x000fe200078e0202 */
[----:B------:R-:W-:-:S11]  /*7620*/  SHF.L.U32 R117, R4, 0x1f, RZ ;  /* 0x0000001f04757819 */ /* 0x000fd600000006ff */
.L_x_42:
        /* <DEDUP_REMOVED lines=10> */
.L_x_43:
[----:B-12---:R-:W-:Y:S01]  /*76d0*/  IMAD R117, R5, 0x3800, R2 ;  /* 0x0000380005757824 */ /* 0x006fe200078e0202 */
        /* <DEDUP_REMOVED lines=10> */
[----:B------:R-:W-:Y:S01]  /*7780*/  UMOV UR50, 0x10 ;  /* 0x0000001000327882 */ /* 0x000fe20000000000 */
[----:B------:R-:W-:Y:S01]  /*7790*/  UMOV UR52, UR60 ;  /* 0x0000003c00347c82 */ /* 0x000fe20008000000 */
[----:B------:R-:W-:Y:S01]  /*77a0*/  UMOV UR53, UR61 ;  /* 0x0000003d00357c82 */ /* 0x000fe20008000000 */
        /* <DEDUP_REMOVED lines=11> */
[----:B------:R-:W-:Y:S01]  /*7860*/  UMOV UR10, 0x20 ;  /* 0x00000020000a7882 */ /* 0x000fe20000000000 */
        /* <DEDUP_REMOVED lines=32> */
.L_x_41:
[----:B------:R-:W-:Y:S05]  /*7a70*/  BSYNC B0 ;  /* 0x0000000000007941 */ /* 0x000fea0003800000 */
.L_x_40:
[----:B------:R-:W-:-:S07]  /*7a80*/  VIADD R9, R9, 0xffffffff ;  /* 0xffffffff09097836 */ /* 0x000fce0000000000 */
.L_x_39:
[C---:B------:R-:W-:Y:S01]  /*7a90*/  IADD3 R116, R114.reuse, 0x1, RZ ;  /* 0x0000000172747810 */ /* 0x040fe20007ffe0ff */
[----:B------:R-:W-:Y:S01]  /*7aa0*/  VIADD R117, R114, 0x8 ;  /* 0x0000000872757836 */ /* 0x000fe20000000000 */
[----:B------:R-:W-:Y:S05]  /*7ab0*/  WARPSYNC.ALL ;  /* 0x0000000000007948 */ /* 0x000fea0003800000 */
[-C--:B------:R-:W-:Y:S01]  /*7ac0*/  ISETP.GE.AND P3, PT, R0, R116.reuse, PT ;  /* 0x000000740000720c */ /* 0x080fe20003f66270 */
[----:B------:R-:W-:Y:S01]  /*7ad0*/  ULDC UR6, c[0x0][0x604] ;  /* 0x0001810000067ab9 */ /* 0x000fe20000000800 */
[C---:B------:R-:W-:Y:S01]  /*7ae0*/  ISETP.GE.AND P5, PT, R13.reuse, R116, PT ;  /* 0x000000740d00720c */ /* 0x040fe20003fa6270 */
[----:B------:R-:W-:Y:S01]  /*7af0*/  VIADD R116, R114, 0x9 ;  /* 0x0000000972747836 */ /* 0x000fe20000000000 */
[-C--:B------:R-:W-:Y:S01]  /*7b00*/  ISETP.GE.AND P6, PT, R0, R117.reuse, PT ;  /* 0x000000750000720c */ /* 0x080fe20003fc6270 */
[----:B------:R-:W-:Y:S01]  /*7b10*/  BSSY B0, `(.L_x_44) ;  /* 0x00000ca000007945 */ /* 0x000fe20003800000 */
[----:B------:R-:W-:-:S02]  /*7b20*/  ISETP.GE.AND P4, PT, R13, R117, PT ;  /* 0x000000750d00720c */ /* 0x000fc40003f86270 */
[----:B------:R-:W-:Y:S02]  /*7b30*/  IADD3 R117, R114, 0x10, RZ ;  /* 0x0000001072757810 */ /* 0x000fe40007ffe0ff */
[----:B------:R-:W-:Y:S02]  /*7b40*/  FSEL R25, R25, -INF , P3 ;  /* 0xff80000019197808 */ /* 0x000fe40001800000 */
[-C--:B------:R-:W-:Y:S02]  /*7b50*/  ISETP.GE.AND P2, PT, R0, R116.reuse, PT ;  /* 0x000000740000720c */ /* 0x080fe40003f46270 */
[----:B------:R-:W-:Y:S01]  /*7b60*/  ISETP.GE.AND P3, PT, R13, R116, PT ;  /* 0x000000740d00720c */ /* 0x000fe20003f66270 */
[----:B------:R-:W-:Y:S01]  /*7b70*/  VIADD R116, R114, 0x11 ;  /* 0x0000001172747836 */ /* 0x000fe20000000000 */
[----:B------:R-:W-:Y:S02]  /*7b80*/  FSEL R27, R27, -INF , P5 ;  /* 0xff8000001b1b7808 */ /* 0x000fe40002800000 */
[----:B------:R-:W-:-:S02]  /*7b90*/  FSEL R28, R28, -INF , P6 ;  /* 0xff8000001c1c7808 */ /* 0x000fc40003000000 */
[-C--:B------:R-:W-:Y:S02]  /*7ba0*/  ISETP.GE.AND P5, PT, R0, R117.reuse, PT ;  /* 0x000000750000720c */ /* 0x080fe40003fa6270 */
[----:B------:R-:W-:Y:S01]  /*7bb0*/  ISETP.GE.AND P6, PT, R13, R117, PT ;  /* 0x000000750d00720c */ /* 0x000fe20003fc6270 */
[----:B------:R-:W-:Y:S01]  /*7bc0*/  VIADD R117, R114, 0x18 ;  /* 0x0000001872757836 */ /* 0x000fe20000000000 */
[----:B------:R-:W-:Y:S02]  /*7bd0*/  FSEL R30, R30, -INF , P4 ;  /* 0xff8000001e1e7808 */ /* 0x000fe40002000000 */
[----:B------:R-:W-:Y:S02]  /*7be0*/  FSEL R29, R29, -INF , P2 ;  /* 0xff8000001d1d7808 */ /* 0x000fe40001000000 */
[-C--:B------:R-:W-:Y:S02]  /*7bf0*/  ISETP.GE.AND P4, PT, R0, R116.reuse, PT ;  /* 0x000000740000720c */ /* 0x080fe40003f86270 */
[----:B------:R-:W-:-:S02]  /*7c00*/  ISETP.GE.AND P2, PT, R13, R116, PT ;  /* 0x000000740d00720c */ /* 0x000fc40003f46270 */
[----:B------:R-:W-:Y:S02]  /*7c10*/  IADD3 R116, R114, 0x19, RZ ;  /* 0x0000001972747810 */ /* 0x000fe40007ffe0ff */
[----:B------:R-:W-:Y:S02]  /*7c20*/  FSEL R123, R32, -INF , P5 ;  /* 0xff800000207b7808 */ /* 0x000fe40002800000 */
[-C--:B------:R-:W-:Y:S02]  /*7c30*/  ISETP.GE.AND P5, PT, R13, R117.reuse, PT ;  /* 0x000000750d00720c */ /* 0x080fe40003fa6270 */
[----:B------:R-:W-:Y:S02]  /*7c40*/  FSEL R34, R34, -INF , P6 ;  /* 0xff80000022227808 */ /* 0x000fe40003000000 */
[----:B------:R-:W-:Y:S02]  /*7c50*/  ISETP.GE.AND P6, PT, R0, R116, PT ;  /* 0x000000740000720c */ /* 0x000fe40003fc6270 */
[----:B------:R-:W-:Y:S01]  /*7c60*/  FSEL R122, R31, -INF , P3 ;  /* 0xff8000001f7a7808 */ /* 0x000fe20001800000 */
[----:B------:R-:W-:Y:S01]  /*7c70*/  VIADD R31, R114, 0x20 ;  /* 0x00000020721f7836 */ /* 0x000fe20000000000 */
[----:B------:R-:W-:-:S02]  /*7c80*/  ISETP.GE.AND P3, PT, R0, R117, PT ;  /* 0x000000750000720c */ /* 0x000fc40003f66270 */
[----:B------:R-:W-:Y:S02]  /*7c90*/  FSEL R38, R38, -INF , P5 ;  /* 0xff80000026267808 */ /* 0x000fe40002800000 */
[-C--:B------:R-:W-:Y:S02]  /*7ca0*/  ISETP.GE.AND P5, PT, R0, R114.reuse, PT ;  /* 0x000000720000720c */ /* 0x080fe40003fa6270 */
[----:B------:R-:W-:Y:S02]  /*7cb0*/  FSEL R37, R37, -INF , P6 ;  /* 0xff80000025257808 */ /* 0x000fe40003000000 */
[----:B------:R-:W-:Y:S02]  /*7cc0*/  ISETP.GE.AND P6, PT, R13, R114, PT ;  /* 0x000000720d00720c */ /* 0x000fe40003fc6270 */
[----:B------:R-:W-:Y:S02]  /*7cd0*/  FSEL R35, R35, -INF , P2 ;  /* 0xff80000023237808 */ /* 0x000fe40001000000 */
[----:B------:R-:W-:Y:S01]  /*7ce0*/  FSEL R125, R36, -INF , P3 ;  /* 0xff800000247d7808 */ /* 0x000fe20001800000 */
[----:B------:R-:W-:Y:S01]  /*7cf0*/  VIADD R36, R114, 0x29 ;  /* 0x0000002972247836 */ /* 0x000fe20000000000 */
[----:B------:R-:W-:-:S02]  /*7d00*/  ISETP.GE.AND P2, PT, R0, R31, PT ;  /* 0x0000001f0000720c */ /* 0x000fc40003f46270 */
[----:B------:R-:W-:Y:S01]  /*7d10*/  ISETP.GE.AND P3, PT, R13, R31, PT ;  /* 0x0000001f0d00720c */ /* 0x000fe20003f66270 */
[----:B------:R-:W-:Y:S01]  /*7d20*/  VIADD R31, R114, 0x21 ;  /* 0x00000021721f7836 */ /* 0x000fe20000000000 */
[----:B------:R-:W-:Y:S02]  /*7d30*/  FSEL R32, R24, -INF , P5 ;  /* 0xff80000018207808 */ /* 0x000fe40002800000 */
[----:B------:R-:W-:Y:S02]  /*7d40*/  FSEL R124, R33, -INF , P4 ;  /* 0xff800000217c7808 */ /* 0x000fe40002000000 */
[----:B------:R-:W-:Y:S02]  /*7d50*/  FSEL R33, R26, -INF , P6 ;  /* 0xff8000001a217808 */ /* 0x000fe40003000000 */
[----:B------:R-:W-:Y:S02]  /*7d60*/  FMNMX R26, R32, R121, !PT ;  /* 0x00000079201a7209 */ /* 0x000fe40007800000 */
[----:B------:R-:W-:-:S02]  /*7d70*/  FSEL R24, R42, -INF , P3 ;  /* 0xff8000002a187808 */ /* 0x000fc40001800000 */
[----:B------:R-:W-:Y:S02]  /*7d80*/  ISETP.GE.AND P5, PT, R0, R31, PT ;  /* 0x0000001f0000720c */ /* 0x000fe40003fa6270 */
[----:B------:R-:W-:Y:S02]  /*7d90*/  FMNMX R42, R33, R120, !PT ;  /* 0x00000078212a7209 */ /* 0x000fe40007800000 */
[----:B------:R-:W-:Y:S02]  /*7da0*/  FMNMX R117, R25, R26, !PT ;  /* 0x0000001a19757209 */ /* 0x000fe40007800000 */
[----:B------:R-:W-:Y:S02]  /*7db0*/  ISETP.GE.AND P4, PT, R13, R116, PT ;  /* 0x000000740d00720c */ /* 0x000fe40003f86270 */
[----:B------:R-:W-:Y:S02]  /*7dc0*/  FSEL R41, R41, -INF , P5 ;  /* 0xff80000029297808 */ /* 0x000fe40002800000 */
[----:B------:R-:W-:-:S02]  /*7dd0*/  FMNMX R127, R27, R42, !PT ;  /* 0x0000002a1b7f7209 */ /* 0x000fc40007800000 */
[-C--:B------:R-:W-:Y:S02]  /*7de0*/  ISETP.GE.AND P3, PT, R0, R36.reuse, PT ;  /* 0x000000240000720c */ /* 0x080fe40003f66270 */
[----:B------:R-:W-:Y:S02]  /*7df0*/  ISETP.GE.AND P5, PT, R13, R36, PT ;  /* 0x000000240d00720c */ /* 0x000fe40003fa6270 */
[----:B------:R-:W-:Y:S02]  /*7e00*/  FMNMX R36, R28, R117, !PT ;  /* 0x000000751c247209 */ /* 0x000fe40007800000 */
[----:B------:R-:W-:Y:S02]  /*7e10*/  FSEL R39, R39, -INF , P4 ;  /* 0xff80000027277808 */ /* 0x000fe40002000000 */
[----:B------:R-:W-:Y:S02]  /*7e20*/  FMNMX R127, R30, R127, !PT ;  /* 0x0000007f1e7f7209 */ /* 0x000fe40007800000 */
[----:B------:R-:W-:-:S02]  /*7e30*/  ISETP.GE.AND P4, PT, R13, R31, PT ;  /* 0x0000001f0d00720c */ /* 0x000fc40003f86270 */
[----:B------:R-:W-:Y:S02]  /*7e40*/  FMNMX R36, R29, R36, !PT ;  /* 0x000000241d247209 */ /* 0x000fe40007800000 */
[----:B------:R-:W-:Y:S02]  /*7e50*/  FMNMX R127, R122, R127, !PT ;  /* 0x0000007f7a7f7209 */ /* 0x000fe40007800000 */
[----:B------:R-:W-:Y:S02]  /*7e60*/  FSEL R26, R43, -INF , P4 ;  /* 0xff8000002b1a7808 */ /* 0x000fe40002000000 */
[----:B------:R-:W-:Y:S02]  /*7e70*/  FMNMX R43, R123, R36, !PT ;  /* 0x000000247b2b7209 */ /* 0x000fe40007800000 */
[----:B------:R-:W-:Y:S02]  /*7e80*/  FMNMX R42, R34, R127, !PT ;  /* 0x0000007f222a7209 */ /* 0x000fe40007800000 */
[----:B------:R-:W-:-:S02]  /*7e90*/  FMNMX R36, R124, R43, !PT ;  /* 0x0000002b7c247209 */ /* 0x000fc40007800000 */
[----:B------:R-:W-:Y:S02]  /*7ea0*/  FMNMX R43, R35, R42, !PT ;  /* 0x0000002a232b7209 */ /* 0x000fe40007800000 */
[----:B------:R-:W-:Y:S02]  /*7eb0*/  FMNMX R36, R125, R36, !PT ;  /* 0x000000247d247209 */ /* 0x000fe40007800000 */
[----:B------:R-:W-:Y:S02]  /*7ec0*/  IADD3 R31, R114, 0x28, RZ ;  /* 0x00000028721f7810 */ /* 0x000fe40007ffe0ff */
[----:B------:R-:W-:Y:S02]  /*7ed0*/  FMNMX R42, R38, R43, !PT ;  /* 0x0000002b262a7209 */ /* 0x000fe40007800000 */
[----:B------:R-:W-:Y:S02]  /*7ee0*/  FSEL R40, R40, -INF , P2 ;  /* 0xff80000028287808 */ /* 0x000fe40001000000 */
[----:B------:R-:W-:-:S02]  /*7ef0*/  FMNMX R43, R37, R36, !PT ;  /* 0x00000024252b7209 */ /* 0x000fc40007800000 */
[-C--:B------:R-:W-:Y:S02]  /*7f00*/  ISETP.GE.AND P2, PT, R0, R31.reuse, PT ;  /* 0x0000001f0000720c */ /* 0x080fe40003f46270 */
[----:B------:R-:W-:Y:S01]  /*7f10*/  ISETP.GE.AND P6, PT, R13, R31, PT ;  /* 0x0000001f0d00720c */ /* 0x000fe20003fc6270 */
[----:B------:R-:W-:Y:S01]  /*7f20*/  VIADD R31, R114, 0x30 ;  /* 0x00000030721f7836 */ /* 0x000fe20000000000 */
[----:B------:R-:W-:Y:S02]  /*7f30*/  FMNMX R117, R39, R42, !PT ;  /* 0x0000002a27757209 */ /* 0x000fe40007800000 */
[----:B------:R-:W-:Y:S02]  /*7f40*/  FMNMX R36, R40, R43, !PT ;  /* 0x0000002b28247209 */ /* 0x000fe40007800000 */
[----:B------:R-:W-:Y:S02]  /*7f50*/  FSEL R126, R44, -INF , P2 ;  /* 0xff8000002c7e7808 */ /* 0x000fe40001000000 */
[----:B------:R-:W-:-:S02]  /*7f60*/  FMNMX R117, R24, R117, !PT ;  /* 0x0000007518757209 */ /* 0x000fc40007800000 */
[-C--:B------:R-:W-:Y:S02]  /*7f70*/  ISETP.GE.AND P4, PT, R0, R31.reuse, PT ;  /* 0x0000001f0000720c */ /* 0x080fe40003f86270 */
[----:B------:R-:W-:Y:S02]  /*7f80*/  ISETP.GE.AND P2, PT, R13, R31, PT ;  /* 0x0000001f0d00720c */ /* 0x000fe40003f46270 */
[----:B------:R-:W-:Y:S02]  /*7f90*/  IADD3 R31, R114, 0x31, RZ ;  /* 0x00000031721f7810 */ /* 0x000fe40007ffe0ff */
[----:B------:R-:W-:Y:S02]  /*7fa0*/  FMNMX R43, R41, R36, !PT ;  /* 0x00000024292b7209 */ /* 0x000fe40007800000 */
[----:B------:R-:W-:Y:S02]  /*7fb0*/  FSEL R44, R46, -INF , P6 ;  /* 0xff8000002e2c7808 */ /* 0x000fe40003000000 */
[----:B------:R-:W-:-:S02]  /*7fc0*/  FMNMX R117, R26, R117, !PT ;  /* 0x000000751a757209 */ /* 0x000fc40007800000 */
[----:B------:R-:W-:Y:S02]  /*7fd0*/  FSEL R45, R45, -INF , P3 ;  /* 0xff8000002d2d7808 */ /* 0x000fe40001800000 */
[-C--:B------:R-:W-:Y:S02]  /*7fe0*/  ISETP.GE.AND P6, PT, R0, R31.reuse, PT ;  /* 0x0000001f0000720c */ /* 0x080fe40003fc6270 */
[----:B------:R-:W-:Y:S01]  /*7ff0*/  ISETP.GE.AND P3, PT, R13, R31, PT ;  /* 0x0000001f0d00720c */ /* 0x000fe20003f66270 */
[----:B------:R-:W-:Y:S01]  /*8000*/  VIADD R31, R114, 0x38 ;  /* 0x00000038721f7836 */ /* 0x000fe20000000000 */
[----:B------:R-:W-:Y:S02]  /*8010*/  FMNMX R36, R126, R43, !PT ;  /* 0x0000002b7e247209 */ /* 0x000fe40007800000 */
[----:B------:R-:W-:Y:S02]  /*8020*/  FSEL R47, R47, -INF , P5 ;  /* 0xff8000002f2f7808 */ /* 0x000fe40002800000 */
[----:B------:R-:W-:-:S02]  /*8030*/  FMNMX R42, R44, R117, !PT ;  /* 0x000000752c2a7209 */ /* 0x000fc40007800000 */
[----:B------:R-:W-:Y:S02]  /*8040*/  FSEL R46, R48, -INF , P4 ;  /* 0xff800000302e7808 */ /* 0x000fe40002000000 */
[----:B------:R-:W-:Y:S02]  /*8050*/  FMNMX R43, R45, R36, !PT ;  /* 0x000000242d2b7209 */ /* 0x000fe40007800000 */
[----:B------:R-:W-:Y:S02]  /*8060*/  FSEL R127, R49, -INF , P6 ;  /* 0xff800000317f7808 */ /* 0x000fe40003000000 */
[-C--:B------:R-:W-:Y:S02]  /*8070*/  ISETP.GE.AND P5, PT, R0, R31.reuse, PT ;  /* 0x0000001f0000720c */ /* 0x080fe40003fa6270 */
[----:B------:R-:W-:Y:S01]  /*8080*/  ISETP.GE.AND P4, PT, R13, R31, PT ;  /* 0x0000001f0d00720c */ /* 0x000fe20003f86270 */
[----:B------:R-:W-:Y:S01]  /*8090*/  VIADD R31, R114, 0x39 ;  /* 0x00000039721f7836 */ /* 0x000fe20000000000 */
[----:B------:R-:W-:-:S02]  /*80a0*/  FSEL R50, R50, -INF , P2 ;  /* 0xff80000032327808 */ /* 0x000fc40001000000 */
[----:B------:R-:W-:Y:S02]  /*80b0*/  FMNMX R49, R47, R42, !PT ;  /* 0x0000002a2f317209 */ /* 0x000fe40007800000 */
[----:B------:R-:W-:Y:S02]  /*80c0*/  FMNMX R36, R46, R43, !PT ;  /* 0x0000002b2e247209 */ /* 0x000fe40007800000 */
[----:B------:R-:W-:Y:S02]  /*80d0*/  FSEL R51, R51, -INF , P3 ;  /* 0xff80000033337808 */ /* 0x000fe40001800000 */
[----:B------:R-:W-:Y:S02]  /*80e0*/  FMNMX R42, R50, R49, !PT ;  /* 0x00000031322a7209 */ /* 0x000fe40007800000 */
[----:B------:R-:W-:Y:S02]  /*80f0*/  ISETP.GE.AND P2, PT, R0, R31, PT ;  /* 0x0000001f0000720c */ /* 0x000fe40003f46270 */
[----:B------:R-:W-:-:S02]  /*8100*/  FSEL R129, R52, -INF , P5 ;  /* 0xff80000034817808 */ /* 0x000fc40002800000 */
[----:B------:R-:W-:Y:S02]  /*8110*/  FMNMX R36, R127, R36, !PT ;  /* 0x000000247f247209 */ /* 0x000fe40007800000 */
[----:B------:R-:W-:Y:S02]  /*8120*/  ISETP.GE.AND P6, PT, R13, R31, PT ;  /* 0x0000001f0d00720c */ /* 0x000fe40003fc6270 */
[----:B------:R-:W-:Y:S02]  /*8130*/  FSEL R52, R54, -INF , P4 ;  /* 0xff80000036347808 */ /* 0x000fe40002000000 */
[----:B------:R-:W-:Y:S02]  /*8140*/  FMNMX R43, R51, R42, !PT ;  /* 0x0000002a332b7209 */ /* 0x000fe40007800000 */
[----:B------:R-:W-:Y:S02]  /*8150*/  FSEL R130, R53, -INF , P2 ;  /* 0xff80000035827808 */ /* 0x000fe40001000000 */
[----:B------:R-:W-:-:S02]  /*8160*/  FMNMX R31, R129, R36, !PT ;  /* 0x00000024811f7209 */ /* 0x000fc40007800000 */
[----:B------:R-:W-:Y:S02]  /*8170*/  FSEL R128, R55, -INF , P6 ;  /* 0xff80000037807808 */ /* 0x000fe40003000000 */
[----:B------:R-:W-:Y:S02]  /*8180*/  FMNMX R43, R52, R43, !PT ;  /* 0x0000002b342b7209 */ /* 0x000fe40007800000 */
[----:B------:R-:W-:Y:S02]  /*8190*/  FMNMX R31, R130, R31, !PT ;  /* 0x0000001f821f7209 */ /* 0x000fe40007800000 */
[----:B------:R-:W-:-:S03]  /*81a0*/  FMNMX R43, R128, R43, !PT ;  /* 0x0000002b802b7209 */ /* 0x000fc60007800000 */
[----:B------:R-:W1:Y:S04]  /*81b0*/  SHFL.BFLY PT, R36, R31, 0x1, 0x1f ;  /* 0x0c201f001f247f89 */ /* 0x000e6800000e0000 */
[----:B------:R-:W2:Y:S01]  /*81c0*/  SHFL.BFLY PT, R42, R43, 0x1, 0x1f ;  /* 0x0c201f002b2a7f89 */ /* 0x000ea200000e0000 */
[----:B-1----:R-:W-:Y:S02]  /*81d0*/  FMNMX R36, R31, R36, !PT ;  /* 0x000000241f247209 */ /* 0x002fe40007800000 */
        /* <DEDUP_REMOVED lines=15> */
[----:B------:R-:W-:Y:S01]  /*82d0*/  FMUL R132, R31, UR6 ;  /* 0x000000061f847c20 */ /* 0x000fe20008400000 */
[----:B------:R-:W-:Y:S01]  /*82e0*/  IADD3 R31, R115, 0x1, RZ ;  /* 0x00000001731f7810 */ /* 0x000fe20007ffe0ff */
[----:B------:R-:W-:-:S03]  /*82f0*/  FMUL R43, R43, UR6 ;  /* 0x000000062b2b7c20 */ /* 0x000fc60008400000 */
[----:B------:R-:W-:Y:S02]  /*8300*/  FSETP.GEU.AND P3, PT, R132, -126, PT ;  /* 0xc2fc00008400780b */ /* 0x000fe40003f6e000 */
[----:B------:R-:W-:Y:S02]  /*8310*/  FSETP.GEU.AND P4, PT, R43, -126, PT ;  /* 0xc2fc00002b00780b */ /* 0x000fe40003f8e000 */
[----:B------:R-:W-:-:S04]  /*8320*/  ISETP.NE.AND P2, PT, R31, 0x4, PT ;  /* 0x000000041f00780c */ /* 0x000fc80003f45270 */
[----:B------:R-:W-:Y:S02]  /*8330*/  SEL R36, RZ, 0x1, P2 ;  /* 0x00000001ff247807 */ /* 0x000fe40001000000 */
[----:B------:R-:W-:Y:S02]  /*8340*/  SEL R31, R31, RZ, P2 ;  /* 0x000000ff1f1f7207 */ /* 0x000fe40001000000 */
[----:B------:R-:W-:Y:S01]  /*8350*/  LOP3.LUT R36, R3, R36, RZ, 0x3c, !PT ;  /* 0x0000002403247212 */ /* 0x000fe200078e3cff */
[----:B------:R-:W-:Y:S01]  /*8360*/  @!P3 FMUL R132, R132, 0.5 ;  /* 0x3f0000008484b820 */ /* 0x000fe20000400000 */
[----:B------:R-:W-:Y:S01]  /*8370*/  ISETP.NE.AND P2, PT, R8, 0x4, PT ;  /* 0x000000040800780c */ /* 0x000fe20003f45270 */
[----:B------:R-:W-:Y:S01]  /*8380*/  @!P4 FMUL R43, R43, 0.5 ;  /* 0x3f0000002b2bc820 */ /* 0x000fe20000400000 */
[----:B-1----:R-:W-:Y:S02]  /*8390*/  LEA R42, R31, R2, 0x3 ;  /* 0x000000021f2a7211 */ /* 0x002fe400078e18ff */
[----:B------:R-:W-:Y:S01]  /*83a0*/  SHF.L.U32 R3, R36, 0x1f, RZ ;  /* 0x0000001f24037819 */ /* 0x000fe200000006ff */
[----:B------:R-:W1:Y:S08]  /*83b0*/  MUFU.EX2 R132, R132 ;  /* 0x0000008400847308 */ /* 0x000e700000000800 */
[----:B------:R-:W2:Y:S01]  /*83c0*/  MUFU.EX2 R121, R43 ;  /* 0x0000002b00797308 */ /* 0x000ea20000000800 */
[----:B-1----:R-:W-:-:S04]  /*83d0*/  @!P3 FMUL R132, R132, R132 ;  /* 0x000000848484b220 */ /* 0x002fc80000400000 */
        /* <DEDUP_REMOVED lines=57> */
.L_x_45:
[----:B-1----:R1:W2:Y:S02]  /*8770*/  SYNCS.PHASECHK.TRANS64.TRYWAIT P3, [R42+URZ+0x11800], R3 ;  /* 0x011800032a0075a7 */ /* 0x0022a4000806017f */
[----:B--2---:R-:W-:Y:S05]  /*8780*/  @!P3 NANOSLEEP.SYNCS 0x989680 ;  /* 0x009896800000b95d */ /* 0x004fea0003900000 */
[----:B------:R-:W2:Y:S02]  /*8790*/  @!P3 SYNCS.PHASECHK.TRANS64 P3, [R42+URZ+0x11800], R3 ;  /* 0x011800032a00b5a7 */ /* 0x000ea4000806007f */
[----:B--2---:R-:W-:Y:S05]  /*87a0*/  @!P3 BRA `(.L_x_45) ;  /* 0xfffffffc00f0b947 */ /* 0x004fea000383ffff */
[----:B------:R-:W-:Y:S05]  /*87b0*/  BSYNC B0 ;  /* 0x0000000000007941 */ /* 0x000fea0003800000 */
.L_x_44:
[----:B------:R-:W2:Y:S01]  /*87c0*/  LDC R131, c[0x0][0x604] ;  /* 0x00018100ff837b82 */ /* 0x000ea20000000800 */
[----:B------:R-:W-:Y:S05]  /*87d0*/  WARPSYNC.ALL ;  /* 0x0000000000007948 */ /* 0x000fea0003800000 */
[----:B------:R-:W-:Y:S01]  /*87e0*/  SEL R8, R8, RZ, P2 ;  /* 0x000000ff08087207 */ /* 0x000fe20001000000 */
[-C--:B--2---:R-:W-:Y:S01]  /*87f0*/  FMUL R120, R48, R131.reuse ;  /* 0x0000008330787220 */ /* 0x084fe20000400000 */
[----:B------:R-:W-:-:S03]  /*8800*/  FMUL R134, R134, R131 ;  /* 0x0000008386867220 */ /* 0x000fc60000400000 */
[-C--:B------:R-:W-:Y:S01]  /*8810*/  FFMA R25, R25, R131.reuse, -R120 ;  /* 0x0000008319197223 */ /* 0x080fe20000000878 */
[-C--:B------:R-:W-:Y:S01]  /*8820*/  FFMA R33, R33, R131.reuse, -R134 ;  /* 0x0000008321217223 */ /* 0x080fe20000000886 */
[-CC-:B-1----:R-:W-:Y:S01]  /*8830*/  FFMA R3, R32, R131.reuse, -R120.reuse ;  /* 0x0000008320037223 */ /* 0x182fe20000000878 */
[-C--:B------:R-:W-:Y:S01]  /*8840*/  FFMA R29, R29, R131.reuse, -R120 ;  /* 0x000000831d1d7223 */ /* 0x080fe20000000878 */
[-CC-:B------:R-:W-:Y:S01]  /*8850*/  FFMA R27, R27, R131.reuse, -R134.reuse ;  /* 0x000000831b1b7223 */ /* 0x180fe20000000886 */
[----:B------:R-:W-:Y:S01]  /*8860*/  FSETP.GEU.AND P6, PT, R25, -126, PT ;  /* 0xc2fc00001900780b */ /* 0x000fe20003fce000 */
[-C--:B------:R-:W-:Y:S01]  /*8870*/  FFMA R30, R30, R131.reuse, -R134 ;  /* 0x000000831e1e7223 */ /* 0x080fe20000000886 */
[----:B------:R-:W-:Y:S01]  /*8880*/  FSETP.GEU.AND P3, PT, R33, -126, PT ;  /* 0xc2fc00002100780b */ /* 0x000fe20003f6e000 */
[-CC-:B------:R-:W-:Y:S01]  /*8890*/  FFMA R28, R28, R131.reuse, -R120.reuse ;  /* 0x000000831c1c7223 */ /* 0x180fe20000000878 */
[----:B------:R-:W-:Y:S01]  /*88a0*/  FSETP.GEU.AND P5, PT, R3, -126, PT ;  /* 0xc2fc00000300780b */ /* 0x000fe20003fae000 */
[-C--:B------:R-:W-:Y:S01]  /*88b0*/  FFMA R124, R124, R131.reuse, -R120 ;  /* 0x000000837c7c7223 */ /* 0x080fe20000000878 */
[----:B------:R-:W-:Y:S01]  /*88c0*/  FSETP.GEU.AND P4, PT, R27, -126, PT ;  /* 0xc2fc00001b00780b */ /* 0x000fe20003f8e000 */
[-CC-:B------:R-:W-:Y:S01]  /*88d0*/  FFMA R42, R122, R131.reuse, -R134.reuse ;  /* 0x000000837a2a7223 */ /* 0x180fe20000000886 */
[-C--:B------:R-:W-:Y:S01]  /*88e0*/  FFMA R35, R35, R131.reuse, -R134 ;  /* 0x0000008323237223 */ /* 0x080fe20000000886 */
[-CC-:B------:R-:W-:Y:S01]  /*88f0*/  FFMA R122, R41, R131.reuse, -R120.reuse ;  /* 0x00000083297a7223 */ /* 0x180fe20000000878 */
[-CC-:B------:R-:W-:Y:S01]  /*8900*/  FFMA R55, R45, R131.reuse, -R120.reuse ;  /* 0x000000832d377223 */ /* 0x180fe20000000878 */
[-CC-:B------:R-:W-:Y:S01]  /*8910*/  FFMA R45, R127, R131.reuse, -R120.reuse ;  /* 0x000000837f2d7223 */ /* 0x180fe20000000878 */
[-CC-:B------:R-:W-:Y:S01]  /*8920*/  FFMA R41, R129, R131.reuse, -R120.reuse ;  /* 0x0000008381297223 */ /* 0x180fe20000000878 */
[----:B------:R-:W-:Y:S01]  /*8930*/  @!P6 FMUL R25, R25, 0.5 ;  /* 0x3f0000001919e820 */ /* 0x000fe20000400000 */
[-CC-:B------:R-:W-:Y:S01]  /*8940*/  FFMA R133, R125, R131.reuse, -R120.reuse ;  /* 0x000000837d857223 */ /* 0x180fe20000000878 */
[----:B------:R-:W-:Y:S01]  /*8950*/  @!P3 FMUL R33, R33, 0.5 ;  /* 0x3f0000002121b820 */ /* 0x000fe20000400000 */
[-C--:B------:R-:W-:Y:S01]  /*8960*/  FFMA R135, R37, R131.reuse, -R120 ;  /* 0x0000008325877223 */ /* 0x080fe20000000878 */
[----:B------:R1:W2:Y:S01]  /*8970*/  MUFU.EX2 R54, R25 ;  /* 0x0000001900367308 */ /* 0x0002a20000000800 */
[----:B------:R-:W-:Y:S01]  /*8980*/  @!P5 FMUL R3, R3, 0.5 ;  /* 0x3f0000000303d820 */ /* 0x000fe20000400000 */
[----:B------:R-:W-:Y:S01]  /*8990*/  @!P4 FMUL R27, R27, 0.5 ;  /* 0x3f0000001b1bc820 */ /* 0x000fe20000400000 */
[-CC-:B------:R-:W-:Y:S01]  /*89a0*/  FFMA R127, R38, R131.reuse, -R134.reuse ;  /* 0x00000083267f7223 */ /* 0x180fe20000000886 */
[-C--:B------:R-:W-:Y:S01]  /*89b0*/  FFMA R129, R39, R131.reuse, -R134 ;  /* 0x0000008327817223 */ /* 0x080fe20000000886 */
[-CC-:B------:R-:W-:Y:S01]  /*89c0*/  FFMA R126, R126, R131.reuse, -R120.reuse ;  /* 0x000000837e7e7223 */ /* 0x180fe20000000878 */
[-C--:B------:R-:W-:Y:S01]  /*89d0*/  FFMA R46, R46, R131.reuse, -R120 ;  /* 0x000000832e2e7223 */ /* 0x080fe20000000878 */
[-CC-:B------:R-:W-:Y:S01]  /*89e0*/  FFMA R39, R52, R131.reuse, -R134.reuse ;  /* 0x0000008334277223 */ /* 0x180fe20000000886 */
[----:B------:R-:W3:Y:S01]  /*89f0*/  MUFU.EX2 R32, R33 ;  /* 0x0000002100207308 */ /* 0x000ee20000000800 */
[-CC-:B-1----:R-:W-:Y:S01]  /*8a00*/  FFMA R25, R34, R131.reuse, -R134.reuse ;  /* 0x0000008322197223 */ /* 0x182fe20000000886 */
[-CC-:B------:R-:W-:Y:S01]  /*8a10*/  FFMA R115, R47, R131.reuse, -R134.reuse ;  /* 0x000000832f737223 */ /* 0x180fe20000000886 */
[-CC-:B------:R-:W-:Y:S01]  /*8a20*/  FFMA R47, R51, R131.reuse, -R134.reuse ;  /* 0x00000083332f7223 */ /* 0x180fe20000000886 */
[-CC-:B------:R-:W-:Y:S01]  /*8a30*/  FFMA R50, R50, R131.reuse, -R134.reuse ;  /* 0x0000008332327223 */ /* 0x180fe20000000886 */
[----:B------:R-:W-:-:S03]  /*8a40*/  FFMA R37, R128, R131, -R134 ;  /* 0x0000008380257223 */ /* 0x000fc60000000886 */
[----:B------:R1:W4:Y:S01]  /*8a50*/  MUFU.EX2 R49, R3 ;  /* 0x0000000300317308 */ /* 0x0003220000000800 */
[----:B--2---:R-:W-:Y:S01]  /*8a60*/  @!P6 FMUL R54, R54, R54 ;  /* 0x000000363636e220 */ /* 0x004fe20000400000 */
[----:B------:R-:W-:-:S06]  /*8a70*/  FSETP.GEU.AND P6, PT, R29, -126, PT ;  /* 0xc2fc00001d00780b */ /* 0x000fcc0003fce000 */
[----:B------:R2:W5:Y:S01]  /*8a80*/  MUFU.EX2 R53, R27 ;  /* 0x0000001b00357308 */ /* 0x0005620000000800 */
[----:B---3--:R-:W-:Y:S01]  /*8a90*/  @!P3 FMUL R32, R32, R32 ;  /* 0x000000202020b220 */ /* 0x008fe20000400000 */
[----:B------:R-:W-:Y:S01]  /*8aa0*/  FSETP.GEU.AND P3, PT, R30, -126, PT ;  /* 0xc2fc00001e00780b */ /* 0x000fe20003f6e000 */
[-CC-:B-1----:R-:W-:Y:S01]  /*8ab0*/  FFMA R3, R123, R131.reuse, -R120.reuse ;  /* 0x000000837b037223 */ /* 0x182fe20000000878 */
[-CC-:B------:R-:W-:Y:S01]  /*8ac0*/  FFMA R123, R40, R131.reuse, -R120.reuse ;  /* 0x00000083287b7223 */ /* 0x180fe20000000878 */
[-C--:B------:R-:W-:Y:S01]  /*8ad0*/  FFMA R40, R130, R131.reuse, -R120 ;  /* 0x0000008382287223 */ /* 0x080fe20000000878 */
[-CC-:B------:R-:W-:Y:S01]  /*8ae0*/  FFMA R130, R24, R131.reuse, -R134.reuse ;  /* 0x0000008318827223 */ /* 0x180fe20000000886 */
[----:B------:R-:W-:Y:S01]  /*8af0*/  @!P6 FMUL R29, R29, 0.5 ;  /* 0x3f0000001d1de820 */ /* 0x000fe20000400000 */
[----:B------:R-:W-:Y:S01]  /*8b00*/  FFMA R120, R44, R131, -R134 ;  /* 0x000000832c787223 */ /* 0x000fe20000000886 */
[----:B----4-:R-:W-:Y:S01]  /*8b10*/  @!P5 FMUL R49, R49, R49 ;  /* 0x000000313131d220 */ /* 0x010fe20000400000 */
[----:B------:R-:W-:Y:S01]  /*8b20*/  FSETP.GEU.AND P5, PT, R28, -126, PT ;  /* 0xc2fc00001c00780b */ /* 0x000fe20003fae000 */
[----:B------:R1:W3:Y:S01]  /*8b30*/  MUFU.EX2 R43, R29 ;  /* 0x0000001d002b7308 */ /* 0x0002e20000000800 */
[----:B--2---:R-:W-:-:S02]  /*8b40*/  IMAD.MOV.U32 R27, RZ, RZ, -0x3ffffff0 ;  /* 0xc0000010ff1b7424 */ /* 0x004fc400078e00ff */
[----:B------:R-:W-:Y:S01]  /*8b50*/  FFMA R125, R132, R112, R49 ;  /* 0x00000070847d7223 */ /* 0x000fe20000000031 */
[----:B------:R-:W-:Y:S01]  /*8b60*/  FFMA R112, R121, R17, R32 ;  /* 0x0000001179707223 */ /* 0x000fe20000000020 */
[----:B------:R-:W-:Y:S01]  /*8b70*/  @!P3 FMUL R30, R30, 0.5 ;  /* 0x3f0000001e1eb820 */ /* 0x000fe20000400000 */
[----:B-----5:R-:W-:Y:S01]  /*8b80*/  @!P4 FMUL R53, R53, R53 ;  /* 0x000000353535c220 */ /* 0x020fe20000400000 */
[----:B------:R-:W-:Y:S02]  /*8b90*/  FSETP.GEU.AND P4, PT, R42, -126, PT ;  /* 0xc2fc00002a00780b */ /* 0x000fe40003f8e000 */
[----:B------:R-:W2:Y:S01]  /*8ba0*/  MUFU.EX2 R33, R30 ;  /* 0x0000001e00217308 */ /* 0x000ea20000000800 */
[----:B-1----:R-:W-:Y:S01]  /*8bb0*/  MOV R29, 0xc0000010 ;  /* 0xc0000010001d7802 */ /* 0x002fe20000000f00 */
[----:B------:R-:W-:Y:S01]  /*8bc0*/  FADD R112, R112, R53 ;  /* 0x0000003570707221 */ /* 0x000fe20000000000 */
[----:B------:R-:W-:Y:S01]  /*8bd0*/  R2UR UR39, R27 ;  /* 0x000000001b2772ca */ /* 0x000fe200000e0000 */
[----:B------:R-:W-:Y:S01]  /*8be0*/  @!P5 FMUL R28, R28, 0.5 ;  /* 0x3f0000001c1cd820 */ /* 0x000fe20000400000 */
[----:B------:R-:W-:Y:S01]  /*8bf0*/  R2UR UR31, R29 ;  /* 0x000000001d1f72ca */ /* 0x000fe200000e0000 */
[----:B------:R-:W-:Y:S01]  /*8c00*/  FADD R125, R125, R54 ;  /* 0x000000367d7d7221 */ /* 0x000fe20000000000 */
[----:B------:R-:W-:Y:S01]  /*8c10*/  R2UR UR51, R27 ;  /* 0x000000001b3372ca */ /* 0x000fe200000e0000 */
[----:B------:R1:W4:Y:S01]  /*8c20*/  MUFU.EX2 R48, R28 ;  /* 0x0000001c00307308 */ /* 0x0003220000000800 */
[----:B---3--:R-:W-:Y:S01]  /*8c30*/  @!P6 FMUL R43, R43, R43 ;  /* 0x0000002b2b2be220 */ /* 0x008fe20000400000 */
[----:B------:R-:W-:Y:S01]  /*8c40*/  FSETP.GEU.AND P6, PT, R124, -126, PT ;  /* 0xc2fc00007c00780b */ /* 0x000fe20003fce000 */
[----:B------:R-:W-:Y:S01]  /*8c50*/  @!P4 FMUL R42, R42, 0.5 ;  /* 0x3f0000002a2ac820 */ /* 0x000fe20000400000 */
[----:B------:R-:W-:-:S02]  /*8c60*/  R2UR UR27, R27 ;  /* 0x000000001b1b72ca */ /* 0x000fc400000e0000 */
[----:B------:R-:W-:Y:S01]  /*8c70*/  R2UR UR11, R27 ;  /* 0x000000001b0b72ca */ /* 0x000fe200000e0000 */
[----:B-1----:R-:W-:Y:S02]  /*8c80*/  IMAD.U32 R28, RZ, RZ, UR15 ;  /* 0x0000000fff1c7e24 */ /* 0x002fe4000f8e00ff */
[----:B--2---:R-:W-:Y:S01]  /*8c90*/  @!P3 FMUL R33, R33, R33 ;  /* 0x000000212121b220 */ /* 0x004fe20000400000 */
[----:B------:R-:W-:Y:S01]  /*8ca0*/  FSETP.GEU.AND P3, PT, R25, -126, PT ;  /* 0xc2fc00001900780b */ /* 0x000fe20003f6e000 */
[----:B------:R-:W1:Y:S01]  /*8cb0*/  MUFU.EX2 R42, R42 ;  /* 0x0000002a002a7308 */ /* 0x000e620000000800 */
[----:B------:R-:W-:Y:S02]  /*8cc0*/  IMAD R28, R31, 0x380, R28 ;  /* 0x000003801f1c7824 */ /* 0x000fe400078e021c */
[----:B------:R-:W-:Y:S01]  /*8cd0*/  FADD R121, R112, R33 ;  /* 0x0000002170797221 */ /* 0x000fe20000000000 */
[----:B------:R-:W-:Y:S01]  /*8ce0*/  @!P6 FMUL R124, R124, 0.5 ;  /* 0x3f0000007c7ce820 */ /* 0x000fe20000400000 */
[----:B------:R-:W-:-:S02]  /*8cf0*/  VIADD R24, R28, 0x80 ;  /* 0x000000801c187836 */ /* 0x000fc40000000000 */
[----:B----4-:R-:W-:Y:S01]  /*8d00*/  @!P5 FMUL R48, R48, R48 ;  /* 0x000000303030d220 */ /* 0x010fe20000400000 */
[----:B------:R-:W-:Y:S01]  /*8d10*/  R2UR UR30, R28 ;  /* 0x000000001c1e72ca */ /* 0x000fe200000e0000 */
[----:B------:R2:W3:Y:S01]  /*8d20*/  MUFU.EX2 R34, R124 ;  /* 0x0000007c00227308 */ /* 0x0004e20000000800 */
[----:B------:R-:W-:Y:S02]  /*8d30*/  FSETP.GEU.AND P5, PT, R3, -126, PT ;  /* 0xc2fc00000300780b */ /* 0x000fe40003fae000 */
[----:B------:R-:W-:Y:S01]  /*8d40*/  R2UR UR34, R24 ;  /* 0x00000000182272ca */ /* 0x000fe200000e0000 */
[----:B------:R-:W-:Y:S01]  /*8d50*/  @!P3 FMUL R25, R25, 0.5 ;  /* 0x3f0000001919b820 */ /* 0x000fe20000400000 */
[----:B------:R-:W-:-:S03]  /*8d60*/  IADD3 R24, R28, 0x180, RZ ;  /* 0x000001801c187810 */ /* 0x000fc60007ffe0ff */
[----:B------:R4:W5:Y:S01]  /*8d70*/  MUFU.EX2 R30, R25 ;  /* 0x00000019001e7308 */ /* 0x0009620000000800 */
[----:B--2---:R-:W-:Y:S01]  /*8d80*/  FFMA R124, R26, R131, -R134 ;  /* 0x000000831a7c7223 */ /* 0x004fe20000000886 */
[----:B------:R-:W-:Y:S01]  /*8d90*/  VIADD R26, R28, 0x100 ;  /* 0x000001001c1a7836 */ /* 0x000fe20000000000 */
[----:B------:R-:W-:Y:S01]  /*8da0*/  R2UR UR46, R24 ;  /* 0x00000000182e72ca */ /* 0x000fe200000e0000 */
[----:B-1----:R-:W-:Y:S01]  /*8db0*/  @!P4 FMUL R42, R42, R42 ;  /* 0x0000002a2a2ac220 */ /* 0x002fe20000400000 */
[----:B------:R-:W-:Y:S01]  /*8dc0*/  IADD3 R24, R28, 0x280, RZ ;  /* 0x000002801c187810 */ /* 0x000fe20007ffe0ff */
[----:B------:R-:W-:Y:S01]  /*8dd0*/  @!P5 FMUL R3, R3, 0.5 ;  /* 0x3f0000000303d820 */ /* 0x000fe20000400000 */
[----:B------:R-:W-:Y:S01]  /*8de0*/  R2UR UR38, R26 ;  /* 0x000000001a2672ca */ /* 0x000fe200000e0000 */
[----:B------:R-:W-:Y:S01]  /*8df0*/  VIADD R26, R28, 0x200 ;  /* 0x000002001c1a7836 */ /* 0x000fe20000000000 */
[----:B------:R-:W-:Y:S01]  /*8e00*/  R2UR UR18, R24 ;  /* 0x00000000181272ca */ /* 0x000fe200000e0000 */
[----:B----4-:R-:W-:Y:S01]  /*8e10*/  IMAD.MOV.U32 R25, RZ, RZ, -0x3ffffff0 ;  /* 0xc0000010ff197424 */ /* 0x010fe200078e00ff */
[----:B------:R-:W-:Y:S01]  /*8e20*/  F2FP.BF16.F32.PACK_AB R27, R42, R33 ;  /* 0x000000212a1b723e */ /* 0x000fe200000010ff */
[----:B------:R-:W-:Y:S01]  /*8e30*/  VIADD R24, R28, 0x20 ;  /* 0x000000201c187836 */ /* 0x000fe20000000000 */
[----:B------:R-:W-:Y:S01]  /*8e40*/  R2UR UR50, R26 ;  /* 0x000000001a3272ca */ /* 0x000fe200000e0000 */
[----:B------:R-:W-:Y:S01]  /*8e50*/  VIADD R26, R28, 0x300 ;  /* 0x000003001c1a7836 */ /* 0x000fe20000000000 */
[C---:B------:R-:W-:Y:S01]  /*8e60*/  R2UR UR35, R25.reuse ;  /* 0x00000000192372ca */ /* 0x040fe200000e0000 */
[----:B------:R-:W1:Y:S01]  /*8e70*/  MUFU.EX2 R3, R3 ;  /* 0x0000000300037308 */ /* 0x000e620000000800 */
[----:B------:R-:W-:Y:S01]  /*8e80*/  R2UR UR47, R25 ;  /* 0x00000000192f72ca */ /* 0x000fe200000e0000 */
[----:B---3--:R-:W-:Y:S01]  /*8e90*/  @!P6 FMUL R34, R34, R34 ;  /* 0x000000222222e220 */ /* 0x008fe20000400000 */
[----:B------:R-:W-:Y:S01]  /*8ea0*/  R2UR UR26, R26 ;  /* 0x000000001a1a72ca */ /* 0x000fe200000e0000 */
[----:B-----5:R-:W-:Y:S01]  /*8eb0*/  @!P3 FMUL R30, R30, R30 ;  /* 0x0000001e1e1eb220 */ /* 0x020fe20000400000 */
[----:B------:R-:W-:Y:S01]  /*8ec0*/  IADD3 R26, R28, 0xa0, RZ ;  /* 0x000000a01c1a7810 */ /* 0x000fe20007ffe0ff */
[----:B------:R-:W-:Y:S01]  /*8ed0*/  FADD R121, R121, R42 ;  /* 0x0000002a79797221 */ /* 0x000fe20000000000 */
[----:B------:R-:W-:-:S02]  /*8ee0*/  R2UR UR19, R25 ;  /* 0x00000000191372ca */ /* 0x000fc400000e0000 */
[----:B------:R-:W-:Y:S02]  /*8ef0*/  R2UR UR6, R24 ;  /* 0x00000000180672ca */ /* 0x000fe400000e0000 */
[----:B------:R-:W-:Y:S02]  /*8f00*/  R2UR UR7, R25 ;  /* 0x00000000190772ca */ /* 0x000fe400000e0000 */
[----:B------:R-:W-:Y:S02]  /*8f10*/  R2UR UR10, R26 ;  /* 0x000000001a0a72ca */ /* 0x000fe400000e0000 */
[----:B------:R-:W-:Y:S01]  /*8f20*/  F2FP.BF16.F32.PACK_AB R24, R54, R49 ;  /* 0x000000313618723e */ /* 0x000fe200000010ff */
[----:B------:R-:W-:Y:S01]  /*8f30*/  IMAD.MOV.U32 R49, RZ, RZ, -0x3ffffff0 ;  /* 0xc0000010ff317424 */ /* 0x000fe200078e00ff */
[----:B------:R-:W-:Y:S01]  /*8f40*/  F2FP.BF16.F32.PACK_AB R25, R53, R32 ;  /* 0x000000203519723e */ /* 0x000fe200000010ff */
[----:B-1----:R-:W-:Y:S01]  /*8f50*/  @!P5 FMUL R3, R3, R3 ;  /* 0x000000030303d220 */ /* 0x002fe20000400000 */
[----:B------:R-:W-:Y:S01]  /*8f60*/  F2FP.BF16.F32.PACK_AB R26, R43, R48 ;  /* 0x000000302b1a723e */ /* 0x000fe200000010ff */
[----:B------:R-:W-:Y:S01]  /*8f70*/  VIADD R32, R28, 0x120 ;  /* 0x000001201c207836 */ /* 0x000fe20000000000 */
[----:B------:R-:W-:-:S02]  /*8f80*/  FSETP.GEU.AND P4, PT, R35, -126, PT ;  /* 0xc2fc00002300780b */ /* 0x000fc40003f8e000 */
[----:B------:R-:W-:Y:S01]  /*8f90*/  WARPGROUP.ARRIVE ;  /* 0x00000000000079c5 */ /* 0x000fe20000000000 */
[----:B------:R-:W-:Y:S02]  /*8fa0*/  FSETP.GEU.AND P5, PT, R133, -126, PT ;  /* 0xc2fc00008500780b */ /* 0x000fe40003fae000 */
[----:B------:R-:W-:Y:S02]  /*8fb0*/  FSETP.GEU.AND P6, PT, R135, -126, PT ;  /* 0xc2fc00008700780b */ /* 0x000fe40003fce000 */
[----:B------:R-:W-:Y:S01]  /*8fc0*/  FSETP.GEU.AND P3, PT, R127, -126, PT ;  /* 0xc2fc00007f00780b */ /* 0x000fe20003f6e000 */
[----:B------:R-:W-:Y:S01]  /*8fd0*/  HGMMA.64x16x16.F32.BF16 R104, R24, gdesc[UR28].tnspB, R104, gsb0 ;  /* 0x4020001c18687df0 */ /* 0x000fe20008001868 */
[----:B------:R-:W-:Y:S02]  /*8fe0*/  MOV R33, 0xc0000010 ;  /* 0xc000001000217802 */ /* 0x000fe40000000f00 */
[----:B------:R-:W-:Y:S01]  /*8ff0*/  R2UR UR30, R32 ;  /* 0x00000000201e72ca */ /* 0x000fe200000e0000 */
[----:B------:R-:W-:-:S02]  /*9000*/  VIADD R32, R28, 0x220 ;  /* 0x000002201c207836 */ /* 0x000fc40000000000 */
[----:B------:R-:W-:Y:S01]  /*9010*/  @!P4 FMUL R35, R35, 0.5 ;  /* 0x3f0000002323c820 */ /* 0x000fe20000400000 */
[----:B------:R-:W-:Y:S01]  /*9020*/  R2UR UR31, R33 ;  /* 0x00000000211f72ca */ /* 0x000fe200000e0000 */
[----:B------:R-:W-:Y:S02]  /*9030*/  IMAD.MOV.U32 R33, RZ, RZ, -0x3ffffff0 ;  /* 0xc0000010ff217424 */ /* 0x000fe400078e00ff */
[----:B------:R-:W-:Y:S01]  /*9040*/  @!P5 FMUL R133, R133, 0.5 ;  /* 0x3f0000008585d820 */ /* 0x000fe20000400000 */
[----:B------:R-:W-:Y:S01]  /*9050*/  @!P6 FMUL R135, R135, 0.5 ;  /* 0x3f0000008787e820 */ /* 0x000fe20000400000 */
[----:B------:R-:W1:Y:S01]  /*9060*/  MUFU.EX2 R35, R35 ;  /* 0x0000002300237308 */ /* 0x000e620000000800 */
[----:B------:R-:W-:-:S07]  /*9070*/  @!P3 FMUL R127, R127, 0.5 ;  /* 0x3f0000007f7fb820 */ /* 0x000fce0000400000 */
[----:B------:R-:W2:Y:S08]  /*9080*/  MUFU.EX2 R17, R133 ;  /* 0x0000008500117308 */ /* 0x000eb00000000800 */
[----:B------:R-:W3:Y:S01]  /*9090*/  MUFU.EX2 R38, R135 ;  /* 0x0000008700267308 */ /* 0x000ee20000000800 */
[----:B-1----:R-:W-:Y:S01]  /*90a0*/  @!P4 FMUL R35, R35, R35 ;  /* 0x000000232323c220 */ /* 0x002fe20000400000 */
[----:B------:R-:W-:-:S06]  /*90b0*/  FSETP.GEU.AND P4, PT, R129, -126, PT ;  /* 0xc2fc00008100780b */ /* 0x000fcc0003f8e000 */
[----:B------:R-:W1:Y:S01]  /*90c0*/  MUFU.EX2 R29, R127 ;  /* 0x0000007f001d7308 */ /* 0x000e620000000800 */
[----:B--2---:R-:W-:Y:S01]  /*90d0*/  @!P5 FMUL R17, R17, R17 ;  /* 0x000000111111d220 */ /* 0x004fe20000400000 */
[----:B------:R-:W-:Y:S01]  /*90e0*/  FSETP.GEU.AND P5, PT, R123, -126, PT ;  /* 0xc2fc00007b00780b */ /* 0x000fe20003fae000 */
[----:B------:R-:W-:Y:S02]  /*90f0*/  WARPGROUP.DEPBAR.LE gsb0, 0x0 ;  /* 0x00008000000079c5 */ /* 0x000fe40000010000 */
[----:B------:R-:W-:Y:S02]  /*9100*/  WARPGROUP.ARRIVE ;  /* 0x00000000000079c5 */ /* 0x000fe40000000000 */
[----:B------:R-:W-:Y:S01]  /*9110*/  @!P4 FMUL R129, R129, 0.5 ;  /* 0x3f0000008181c820 */ /* 0x000fe20000400000 */
[----:B---3--:R-:W-:Y:S01]  /*9120*/  @!P6 FMUL R38, R38, R38 ;  /* 0x000000262626e220 */ /* 0x008fe20000400000 */
[----:B------:R-:W-:Y:S02]  /*9130*/  FSETP.GEU.AND P6, PT, R122, -126, PT ;  /* 0xc2fc00007a00780b */ /* 0x000fe40003fce000 */
[----:B------:R-:W2:Y:S01]  /*9140*/  MUFU.EX2 R44, R129 ;  /* 0x00000081002c7308 */ /* 0x000ea20000000800 */
[----:B------:R-:W-:Y:S01]  /*9150*/  HGMMA.64x16x16.F32.BF16 R96, R24, gdesc[UR32].tnspB, R96, gsb0 ;  /* 0x4020002018607df0 */ /* 0x000fe20008001860 */
[----:B------:R-:W-:Y:S01]  /*9160*/  R2UR UR35, R49 ;  /* 0x00000000312372ca */ /* 0x000fe200000e0000 */
[----:B-1----:R-:W-:Y:S01]  /*9170*/  @!P3 FMUL R29, R29, R29 ;  /* 0x0000001d1d1db220 */ /* 0x002fe20000400000 */
[----:B------:R-:W-:Y:S01]  /*9180*/  FSETP.GEU.AND P3, PT, R130, -126, PT ;  /* 0xc2fc00008200780b */ /* 0x000fe20003f6e000 */
[----:B------:R-:W-:Y:S01]  /*9190*/  @!P5 FMUL R123, R123, 0.5 ;  /* 0x3f0000007b7bd820 */ /* 0x000fe20000400000 */
[----:B------:R-:W-:-:S03]  /*91a0*/  IMAD.MOV.U32 R49, RZ, RZ, -0x3ffffff0 ;  /* 0xc0000010ff317424 */ /* 0x000fc600078e00ff */
[----:B------:R-:W1:Y:S02]  /*91b0*/  MUFU.EX2 R51, R123 ;  /* 0x0000007b00337308 */ /* 0x000e640000000800 */
[----:B------:R-:W-:Y:S01]  /*91c0*/  @!P6 FMUL R122, R122, 0.5 ;  /* 0x3f0000007a7ae820 */ /* 0x000fe20000400000 */
[----:B--2---:R-:W-:-:S05]  /*91d0*/  @!P4 FMUL R44, R44, R44 ;  /* 0x0000002c2c2cc220 */ /* 0x004fca0000400000 */
[----:B------:R2:W3:Y:S01]  /*91e0*/  MUFU.EX2 R52, R122 ;  /* 0x0000007a00347308 */ /* 0x0004e20000000800 */
[----:B------:R-:W-:Y:S01]  /*91f0*/  FSETP.GEU.AND P4, PT, R124, -126, PT ;  /* 0xc2fc00007c00780b */ /* 0x000fe20003f8e000 */
[----:B------:R-:W-:-:S06]  /*9200*/  @!P3 FMUL R130, R130, 0.5 ;  /* 0x3f0000008282b820 */ /* 0x000fcc0000400000 */
[----:B------:R-:W4:Y:S01]  /*9210*/  MUFU.EX2 R54, R130 ;  /* 0x0000008200367308 */ /* 0x000f220000000800 */
[----:B--2---:R-:W-:Y:S01]  /*9220*/  FADD R122, R125, R48 ;  /* 0x000000307d7a7221 */ /* 0x004fe20000000000 */
[----:B------:R-:W-:Y:S02]  /*9230*/  VIADD R48, R28, 0x1a0 ;  /* 0x000001a01c307836 */ /* 0x000fe40000000000 */
[----:B-1----:R-:W-:Y:S01]  /*9240*/  @!P5 FMUL R51, R51, R51 ;  /* 0x000000333333d220 */ /* 0x002fe20000400000 */
[----:B------:R-:W-:Y:S01]  /*9250*/  FSETP.GEU.AND P5, PT, R126, -126, PT ;  /* 0xc2fc00007e00780b */ /* 0x000fe20003fae000 */
[----:B------:R-:W-:Y:S01]  /*9260*/  FADD R122, R122, R43 ;  /* 0x0000002b7a7a7221 */ /* 0x000fe20000000000 */
[----:B------:R-:W-:Y:S01]  /*9270*/  @!P4 FMUL R124, R124, 0.5 ;  /* 0x3f0000007c7cc820 */ /* 0x000fe20000400000 */
[----:B------:R-:W-:Y:S01]  /*9280*/  R2UR UR34, R48 ;  /* 0x00000000302272ca */ /* 0x000fe200000e0000 */
[----:B------:R-:W-:Y:S02]  /*9290*/  VIADD R48, R28, 0x140 ;  /* 0x000001401c307836 */ /* 0x000fe40000000000 */
[----:B---3--:R-:W-:Y:S01]  /*92a0*/  @!P6 FMUL R52, R52, R52 ;  /* 0x000000343434e220 */ /* 0x008fe20000400000 */
[----:B------:R-:W1:Y:S01]  /*92b0*/  MUFU.EX2 R53, R124 ;  /* 0x0000007c00357308 */ /* 0x000e620000000800 */
[----:B------:R-:W-:Y:S01]  /*92c0*/  FSETP.GEU.AND P6, PT, R55, -126, PT ;  /* 0xc2fc00003700780b */ /* 0x000fe20003fce000 */
[----:B------:R-:W-:-:S02]  /*92d0*/  WARPGROUP.DEPBAR.LE gsb0, 0x0 ;  /* 0x00008000000079c5 */ /* 0x000fc40000010000 */
[----:B------:R-:W-:Y:S01]  /*92e0*/  WARPGROUP.ARRIVE ;  /* 0x00000000000079c5 */ /* 0x000fe20000000000 */
[----:B----4-:R-:W-:Y:S01]  /*92f0*/  @!P3 FMUL R54, R54, R54 ;  /* 0x000000363636b220 */ /* 0x010fe20000400000 */
[----:B------:R-:W-:Y:S01]  /*9300*/  FSETP.GEU.AND P3, PT, R120, -126, PT ;  /* 0xc2fc00007800780b */ /* 0x000fe20003f6e000 */
[----:B------:R-:W-:-:S07]  /*9310*/  @!P5 FMUL R126, R126, 0.5 ;  /* 0x3f0000007e7ed820 */ /* 0x000fce0000400000 */
[----:B------:R-:W-:Y:S01]  /*9320*/  @!P6 FMUL R55, R55, 0.5 ;  /* 0x3f0000003737e820 */ /* 0x000fe20000400000 */
[----:B------:R-:W-:Y:S01]  /*9330*/  HGMMA.64x16x16.F32.BF16 R88, R24, gdesc[UR36].tnspB, R88, gsb0 ;  /* 0x4020002418587df0 */ /* 0x000fe20008001858 */
[----:B------:R-:W2:Y:S01]  /*9340*/  MUFU.EX2 R112, R126 ;  /* 0x0000007e00707308 */ /* 0x000ea20000000800 */
[----:B-1----:R-:W-:Y:S01]  /*9350*/  @!P4 FMUL R53, R53, R53 ;  /* 0x000000353535c220 */ /* 0x002fe20000400000 */
[----:B------:R-:W-:Y:S01]  /*9360*/  FSETP.GEU.AND P4, PT, R115, -126, PT ;  /* 0xc2fc00007300780b */ /* 0x000fe20003f8e000 */
[----:B------:R-:W-:-:S05]  /*9370*/  @!P3 FMUL R120, R120, 0.5 ;  /* 0x3f0000007878b820 */ /* 0x000fca0000400000 */
[----:B------:R-:W1:Y:S07]  /*9380*/  MUFU.EX2 R55, R55 ;  /* 0x0000003700377308 */ /* 0x000e6e0000000800 */
[----:B------:R-:W-:Y:S01]  /*9390*/  @!P4 FMUL R115, R115, 0.5 ;  /* 0x3f0000007373c820 */ /* 0x000fe20000400000 */
[----:B------:R-:W3:Y:S01]  /*93a0*/  MUFU.EX2 R120, R120 ;  /* 0x0000007800787308 */ /* 0x000ee20000000800 */
[----:B--2---:R-:W-:Y:S01]  /*93b0*/  @!P5 FMUL R112, R112, R112 ;  /* 0x000000707070d220 */ /* 0x004fe20000400000 */
[----:B------:R-:W-:-:S06]  /*93c0*/  FSETP.GEU.AND P5, PT, R46, -126, PT ;  /* 0xc2fc00002e00780b */ /* 0x000fcc0003fae000 */
[----:B------:R-:W2:Y:S01]  /*93d0*/  MUFU.EX2 R115, R115 ;  /* 0x0000007300737308 */ /* 0x000ea20000000800 */
[----:B-1----:R-:W-:Y:S01]  /*93e0*/  @!P6 FMUL R55, R55, R55 ;  /* 0x000000373737e220 */ /* 0x002fe20000400000 */
[----:B------:R-:W-:-:S05]  /*93f0*/  FSETP.GEU.AND P6, PT, R45, -126, PT ;  /* 0xc2fc00002d00780b */ /* 0x000fca0003fce000 */
[----:B------:R-:W-:Y:S01]  /*9400*/  @!P5 FMUL R46, R46, 0.5 ;  /* 0x3f0000002e2ed820 */ /* 0x000fe20000400000 */
[----:B---3--:R-:W-:Y:S01]  /*9410*/  @!P3 FMUL R120, R120, R120 ;  /* 0x000000787878b220 */ /* 0x008fe20000400000 */
[----:B------:R-:W-:-:S04]  /*9420*/  FSETP.GEU.AND P3, PT, R50, -126, PT ;  /* 0xc2fc00003200780b */ /* 0x000fc80003f6e000 */
[----:B------:R-:W1:Y:S02]  /*9430*/  MUFU.EX2 R46, R46 ;  /* 0x0000002e002e7308 */ /* 0x000e640000000800 */
[----:B------:R-:W-:Y:S01]  /*9440*/  @!P6 FMUL R45, R45, 0.5 ;  /* 0x3f0000002d2de820 */ /* 0x000fe20000400000 */
[----:B------:R-:W-:Y:S02]  /*9450*/  WARPGROUP.DEPBAR.LE gsb0, 0x0 ;  /* 0x00008000000079c5 */ /* 0x000fe40000010000 */
[----:B------:R-:W-:Y:S01]  /*9460*/  WARPGROUP.ARRIVE ;  /* 0x00000000000079c5 */ /* 0x000fe20000000000 */
[----:B--2---:R-:W-:Y:S01]  /*9470*/  @!P4 FMUL R115, R115, R115 ;  /* 0x000000737373c220 */ /* 0x004fe20000400000 */
[----:B------:R-:W-:Y:S01]  /*9480*/  FSETP.GEU.AND P4, PT, R47, -126, PT ;  /* 0xc2fc00002f00780b */ /* 0x000fe20003f8e000 */
[----:B------:R-:W2:Y:S01]  /*9490*/  MUFU.EX2 R45, R45 ;  /* 0x0000002d002d7308 */ /* 0x000ea20000000800 */
[----:B------:R-:W-:Y:S02]  /*94a0*/  @!P3 FMUL R50, R50, 0.5 ;  /* 0x3f0000003232b820 */ /* 0x000fe40000400000 */
[----:B------:R-:W-:Y:S05]  /*94b0*/  HGMMA.64x16x16.F32.BF16 R80, R24, gdesc[UR44].tnspB, R80, gsb0 ;  /* 0x4020002c18507df0 */ /* 0x000fea0008001850 */
[----:B------:R-:W3:Y:S01]  /*94c0*/  MUFU.EX2 R50, R50 ;  /* 0x0000003200327308 */ /* 0x000ee20000000800 */
[----:B-1----:R-:W-:Y:S01]  /*94d0*/  @!P5 FMUL R46, R46, R46 ;  /* 0x0000002e2e2ed220 */ /* 0x002fe20000400000 */
[----:B------:R-:W-:-:S02]  /*94e0*/  FSETP.GEU.AND P5, PT, R41, -126, PT ;  /* 0xc2fc00002900780b */ /* 0x000fc40003fae000 */
[----:B------:R-:W-:Y:S01]  /*94f0*/  @!P4 FMUL R47, R47, 0.5 ;  /* 0x3f0000002f2fc820 */ /* 0x000fe20000400000 */
[----:B--2---:R-:W-:-:S05]  /*9500*/  @!P6 FMUL R45, R45, R45 ;  /* 0x0000002d2d2de220 */ /* 0x004fca0000400000 */
[----:B------:R-:W1:Y:S01]  /*9510*/  MUFU.EX2 R47, R47 ;  /* 0x0000002f002f7308 */ /* 0x000e620000000800 */
[----:B------:R-:W-:-:S04]  /*9520*/  FSETP.GEU.AND P6, PT, R40, -126, PT ;  /* 0xc2fc00002800780b */ /* 0x000fc80003fce000 */
[----:B------:R-:W-:Y:S01]  /*9530*/  @!P5 FMUL R41, R41, 0.5 ;  /* 0x3f0000002929d820 */ /* 0x000fe20000400000 */
[----:B---3--:R-:W-:Y:S01]  /*9540*/  @!P3 FMUL R50, R50, R50 ;  /* 0x000000323232b220 */ /* 0x008fe20000400000 */
[----:B------:R-:W-:-:S04]  /*9550*/  FSETP.GEU.AND P3, PT, R39, -126, PT ;  /* 0xc2fc00002700780b */ /* 0x000fc80003f6e000 */
[----:B------:R-:W2:Y:S03]  /*9560*/  MUFU.EX2 R41, R41 ;  /* 0x0000002900297308 */ /* 0x000ea60000000800 */
[----:B------:R-:W-:Y:S01]  /*9570*/  @!P6 FMUL R40, R40, 0.5 ;  /* 0x3f0000002828e820 */ /* 0x000fe20000400000 */
[----:B-1----:R-:W-:Y:S01]  /*9580*/  @!P4 FMUL R47, R47, R47 ;  /* 0x0000002f2f2fc220 */ /* 0x002fe20000400000 */
[----:B------:R-:W-:-:S04]  /*9590*/  FSETP.GEU.AND P4, PT, R37, -126, PT ;  /* 0xc2fc00002500780b */ /* 0x000fc80003f8e000 */
[----:B------:R-:W1:Y:S01]  /*95a0*/  MUFU.EX2 R40, R40 ;  /* 0x0000002800287308 */ /* 0x000e620000000800 */
[----:B------:R-:W-:Y:S01]  /*95b0*/  @!P3 FMUL R39, R39, 0.5 ;  /* 0x3f0000002727b820 */ /* 0x000fe20000400000 */
[----:B------:R-:W-:Y:S02]  /*95c0*/  WARPGROUP.DEPBAR.LE gsb0, 0x0 ;  /* 0x00008000000079c5 */ /* 0x000fe40000010000 */
[----:B------:R-:W-:-:S04]  /*95d0*/  WARPGROUP.ARRIVE ;  /* 0x00000000000079c5 */ /* 0x000fc80000000000 */
[----:B------:R-:W3:Y:S01]  /*95e0*/  MUFU.EX2 R39, R39 ;  /* 0x0000002700277308 */ /* 0x000ee20000000800 */
[----:B------:R-:W-:Y:S01]  /*95f0*/  @!P4 FMUL R37, R37, 0.5 ;  /* 0x3f0000002525c820 */ /* 0x000fe20000400000 */
[----:B--2---:R-:W-:Y:S01]  /*9600*/  @!P5 FMUL R41, R41, R41 ;  /* 0x000000292929d220 */ /* 0x004fe20000400000 */
[----:B------:R-:W-:Y:S01]  /*9610*/  HGMMA.64x16x16.F32.BF16 R72, R24, gdesc[UR48].tnspB, R72, gsb0 ;  /* 0x4020003018487df0 */ /* 0x000fe20008001848 */
[----:B-1----:R-:W-:-:S04]  /*9620*/  @!P6 FMUL R40, R40, R40 ;  /* 0x000000282828e220 */ /* 0x002fc80000400000 */
[----:B------:R-:W1:Y:S01]  /*9630*/  MUFU.EX2 R37, R37 ;  /* 0x0000002500257308 */ /* 0x000e620000000800 */
[----:B---3--:R-:W-:Y:S01]  /*9640*/  @!P3 FMUL R39, R39, R39 ;  /* 0x000000272727b220 */ /* 0x008fe20000400000 */
[----:B-1----:R-:W-:Y:S01]  /*9650*/  @!P4 FMUL R37, R37, R37 ;  /* 0x000000252525c220 */ /* 0x002fe20000400000 */
[----:B------:R-:W-:Y:S02]  /*9660*/  WARPGROUP.DEPBAR.LE gsb0, 0x0 ;  /* 0x00008000000079c5 */ /* 0x000fe40000010000 */
[----:B------:R-:W-:-:S06]  /*9670*/  WARPGROUP.ARRIVE ;  /* 0x00000000000079c5 */ /* 0x000fcc0000000000 */
[----:B------:R-:W-:Y:S03]  /*9680*/  HGMMA.64x16x16.F32.BF16 R64, R24, gdesc[UR16].tnspB, R64, gsb0 ;  /* 0x4020001018407df0 */ /* 0x000fe60008001840 */
[----:B------:R-:W-:Y:S02]  /*9690*/  WARPGROUP.DEPBAR.LE gsb0, 0x0 ;  /* 0x00008000000079c5 */ /* 0x000fe40000010000 */
[----:B------:R-:W-:-:S06]  /*96a0*/  WARPGROUP.ARRIVE ;  /* 0x00000000000079c5 */ /* 0x000fcc0000000000 */
[----:B------:R-:W-:Y:S01]  /*96b0*/  HGMMA.64x16x16.F32.BF16 R56, R24, gdesc[UR24].tnspB, R56, gsb0 ;  /* 0x4020001818387df0 */ /* 0x000fe20008001838 */
[----:B------:R-:W-:Y:S02]  /*96c0*/  R2UR UR26, R32 ;  /* 0x00000000201a72ca */ /* 0x000fe400000e0000 */
[----:B------:R-:W-:Y:S02]  /*96d0*/  R2UR UR27, R33 ;  /* 0x00000000211b72ca */ /* 0x000fe400000e0000 */
[----:B------:R-:W-:Y:S02]  /*96e0*/  IADD3 R32, R28, 0x40, RZ ;  /* 0x000000401c207810 */ /* 0x000fe40007ffe0ff */
[----:B------:R-:W-:Y:S02]  /*96f0*/  MOV R33, 0xc0000010 ;  /* 0xc000001000217802 */ /* 0x000fe40000000f00 */
[----:B------:R-:W-:Y:S01]  /*9700*/  R2UR UR18, R32 ;  /* 0x00000000201272ca */ /* 0x000fe200000e0000 */
[----:B------:R-:W-:Y:S01]  /*9710*/  VIADD R32, R28, 0xc0 ;  /* 0x000000c01c207836 */ /* 0x000fe20000000000 */
[----:B------:R-:W-:-:S02]  /*9720*/  R2UR UR19, R33 ;  /* 0x00000000211372ca */ /* 0x000fc400000e0000 */
[----:B------:R-:W-:Y:S01]  /*9730*/  MOV R33, 0xc0000010 ;  /* 0xc000001000217802 */ /* 0x000fe20000000f00 */
[----:B------:R-:W-:Y:S02]  /*9740*/  WARPGROUP.DEPBAR.LE gsb0, 0x0 ;  /* 0x00008000000079c5 */ /* 0x000fe40000010000 */
[C---:B------:R-:W-:Y:S01]  /*9750*/  VIADD R26, R28.reuse, 0x320 ;  /* 0x000003201c1a7836 */ /* 0x040fe20000000000 */
[----:B------:R-:W-:Y:S01]  /*9760*/  IADD3 R24, R28, 0x2a0, RZ ;  /* 0x000002a01c187810 */ /* 0x000fe20007ffe0ff */
[----:B------:R-:W-:Y:S02]  /*9770*/  IMAD.MOV.U32 R25, RZ, RZ, -0x3ffffff0 ;  /* 0xc0000010ff197424 */ /* 0x000fe400078e00ff */
[----:B------:R-:W-:Y:S01]  /*9780*/  IMAD.MOV.U32 R27, RZ, RZ, -0x3ffffff0 ;  /* 0xc0000010ff1b7424 */ /* 0x000fe200078e00ff */
[----:B------:R-:W-:Y:S02]  /*9790*/  R2UR UR38, R24 ;  /* 0x00000000182672ca */ /* 0x000fe400000e0000 */
[----:B------:R-:W-:-:S02]  /*97a0*/  R2UR UR39, R25 ;  /* 0x00000000192772ca */ /* 0x000fc400000e0000 */
[----:B------:R-:W-:Y:S02]  /*97b0*/  R2UR UR46, R26 ;  /* 0x000000001a2e72ca */ /* 0x000fe400000e0000 */
[----:B------:R-:W-:Y:S02]  /*97c0*/  R2UR UR47, R27 ;  /* 0x000000001b2f72ca */ /* 0x000fe400000e0000 */
[----:B------:R-:W-:Y:S01]  /*97d0*/  F2FP.BF16.F32.PACK_AB R24, R34, R3 ;  /* 0x000000032218723e */ /* 0x000fe200000010ff */
[----:B------:R-:W-:Y:S01]  /*97e0*/  FADD R3, R122, R3 ;  /* 0x000000037a037221 */ /* 0x000fe20000000000 */
[----:B------:R-:W-:Y:S01]  /*97f0*/  F2FP.BF16.F32.PACK_AB R25, R35, R30 ;  /* 0x0000001e2319723e */ /* 0x000fe200000010ff */
[----:B------:R-:W-:Y:S01]  /*9800*/  FADD R30, R121, R30 ;  /* 0x0000001e791e7221 */ /* 0x000fe20000000000 */
[----:B------:R-:W-:Y:S01]  /*9810*/  F2FP.BF16.F32.PACK_AB R26, R38, R17 ;  /* 0x00000011261a723e */ /* 0x000fe200000010ff */
[----:B------:R-:W-:Y:S01]  /*9820*/  FADD R34, R3, R34 ;  /* 0x0000002203227221 */ /* 0x000fe20000000000 */
[----:B------:R-:W-:Y:S01]  /*9830*/  F2FP.BF16.F32.PACK_AB R27, R44, R29 ;  /* 0x0000001d2c1b723e */ /* 0x000fe200000010ff */
[----:B------:R-:W-:Y:S01]  /*9840*/  FADD R30, R30, R35 ;  /* 0x000000231e1e7221 */ /* 0x000fe20000000000 */
[----:B------:R-:W-:Y:S01]  /*9850*/  LEA R3, R8, R113, 0x3 ;  /* 0x0000007108037211 */ /* 0x000fe200078e18ff */
[----:B------:R-:W-:Y:S01]  /*9860*/  FADD R17, R34, R17 ;  /* 0x0000001122117221 */ /* 0x000fe20000000000 */
[----:B------:R-:W-:Y:S01]  /*9870*/  WARPGROUP.ARRIVE ;  /* 0x00000000000079c5 */ /* 0x000fe20000000000 */
[----:B------:R-:W-:Y:S01]  /*9880*/  FADD R29, R30, R29 ;  /* 0x0000001d1e1d7221 */ /* 0x000fe20000000000 */
[----:B------:R-:W-:Y:S01]  /*9890*/  PRMT R3, RZ, 0x654, R3 ;  /* 0x00000654ff037816 */ /* 0x000fe20000000003 */
[----:B------:R-:W-:-:S02]  /*98a0*/  FADD R38, R17, R38 ;  /* 0x0000002611267221 */ /* 0x000fc40000000000 */
[----:B------:R-:W-:Y:S01]  /*98b0*/  FADD R29, R29, R44 ;  /* 0x0000002c1d1d7221 */ /* 0x000fe20000000000 */
[----:B------:R-:W-:Y:S01]  /*98c0*/  HGMMA.64x16x16.F32.BF16 R104, R24, gdesc[UR4].tnspB, R104, gsb0 ;  /* 0x4020000418687df0 */ /* 0x000fe20008001868 */
[----:B------:R-:W-:Y:S01]  /*98d0*/  R2UR UR6, R32 ;  /* 0x00000000200672ca */ /* 0x000fe200000e0000 */
[----:B------:R-:W-:Y:S01]  /*98e0*/  VIADD R32, R28, 0x2c0 ;  /* 0x000002c01c207836 */ /* 0x000fe20000000000 */
[----:B------:R-:W-:Y:S01]  /*98f0*/  R2UR UR7, R33 ;  /* 0x00000000210772ca */ /* 0x000fe200000e0000 */
[----:B------:R-:W-:Y:S01]  /*9900*/  IMAD.MOV.U32 R33, RZ, RZ, -0x3ffffff0 ;  /* 0xc0000010ff217424 */ /* 0x000fe200078e00ff */
[----:B------:R-:W-:Y:S02]  /*9910*/  WARPGROUP.DEPBAR.LE gsb0, 0x0 ;  /* 0x00008000000079c5 */ /* 0x000fe40000010000 */
[----:B------:R-:W-:-:S06]  /*9920*/  WARPGROUP.ARRIVE ;  /* 0x00000000000079c5 */ /* 0x000fcc0000000000 */
[----:B------:R-:W-:Y:S01]  /*9930*/  HGMMA.64x16x16.F32.BF16 R96, R24, gdesc[UR8].tnspB, R96, gsb0 ;  /* 0x4020000818607df0 */ /* 0x000fe20008001860 */
[----:B------:R-:W-:Y:S02]  /*9940*/  R2UR UR10, R48 ;  /* 0x00000000300a72ca */ /* 0x000fe400000e0000 */
[----:B------:R-:W-:Y:S01]  /*9950*/  R2UR UR11, R49 ;  /* 0x00000000310b72ca */ /* 0x000fe200000e0000 */
[----:B------:R-:W-:Y:S02]  /*9960*/  WARPGROUP.DEPBAR.LE gsb0, 0x0 ;  /* 0x00008000000079c5 */ /* 0x000fe40000010000 */
[----:B------:R-:W-:-:S06]  /*9970*/  WARPGROUP.ARRIVE ;  /* 0x00000000000079c5 */ /* 0x000fcc0000000000 */
[----:B------:R-:W-:Y:S03]  /*9980*/  HGMMA.64x16x16.F32.BF16 R88, R24, gdesc[UR28].tnspB, R88, gsb0 ;  /* 0x4020001c18587df0 */ /* 0x000fe60008001858 */
[----:B------:R-:W-:Y:S02]  /*9990*/  WARPGROUP.DEPBAR.LE gsb0, 0x0 ;  /* 0x00008000000079c5 */ /* 0x000fe40000010000 */
[----:B------:R-:W-:-:S06]  /*99a0*/  WARPGROUP.ARRIVE ;  /* 0x00000000000079c5 */ /* 0x000fcc0000000000 */
[----:B------:R-:W-:Y:S01]  /*99b0*/  HGMMA.64x16x16.F32.BF16 R80, R24, gdesc[UR32].tnspB, R80, gsb0 ;  /* 0x4020002018507df0 */ /* 0x000fe20008001850 */
[----:B------:R-:W-:Y:S01]  /*99c0*/  R2UR UR34, R32 ;  /* 0x00000000202272ca */ /* 0x000fe200000e0000 */
[----:B------:R-:W-:Y:S01]  /*99d0*/  VIADD R32, R28, 0x340 ;  /* 0x000003401c207836 */ /* 0x000fe20000000000 */
[----:B------:R-:W-:Y:S02]  /*99e0*/  R2UR UR35, R33 ;  /* 0x00000000212372ca */ /* 0x000fe400000e0000 */
[----:B------:R-:W-:Y:S01]  /*99f0*/  MOV R33, 0xc0000010 ;  /* 0xc000001000217802 */ /* 0x000fe20000000f00 */
[----:B------:R-:W-:Y:S02]  /*9a00*/  WARPGROUP.DEPBAR.LE gsb0, 0x0 ;  /* 0x00008000000079c5 */ /* 0x000fe40000010000 */
[----:B------:R-:W-:-:S06]  /*9a10*/  WARPGROUP.ARRIVE ;  /* 0x00000000000079c5 */ /* 0x000fcc0000000000 */
[----:B------:R-:W-:Y:S03]  /*9a20*/  HGMMA.64x16x16.F32.BF16 R72, R24, gdesc[UR24].tnspB, R72, gsb0 ;  /* 0x4020001818487df0 */ /* 0x000fe60008001848 */
[----:B------:R-:W-:Y:S02]  /*9a30*/  WARPGROUP.DEPBAR.LE gsb0, 0x0 ;  /* 0x00008000000079c5 */ /* 0x000fe40000010000 */
[----:B------:R-:W-:-:S06]  /*9a40*/  WARPGROUP.ARRIVE ;  /* 0x00000000000079c5 */ /* 0x000fcc0000000000 */
[----:B------:R-:W-:Y:S03]  /*9a50*/  HGMMA.64x16x16.F32.BF16 R64, R24, gdesc[UR36].tnspB, R64, gsb0 ;  /* 0x4020002418407df0 */ /* 0x000fe60008001840 */
[----:B------:R-:W-:Y:S02]  /*9a60*/  WARPGROUP.DEPBAR.LE gsb0, 0x0 ;  /* 0x00008000000079c5 */ /* 0x000fe40000010000 */
[----:B------:R-:W-:-:S06]  /*9a70*/  WARPGROUP.ARRIVE ;  /* 0x00000000000079c5 */ /* 0x000fcc0000000000 */
[----:B------:R-:W-:Y:S03]  /*9a80*/  HGMMA.64x16x16.F32.BF16 R56, R24, gdesc[UR44].tnspB, R56, gsb0 ;  /* 0x4020002c18387df0 */ /* 0x000fe60008001838 */
[----:B------:R-:W-:Y:S02]  /*9a90*/  WARPGROUP.DEPBAR.LE gsb0, 0x0 ;  /* 0x00008000000079c5 */ /* 0x000fe40000010000 */
[C---:B------:R-:W-:Y:S01]  /*9aa0*/  VIADD R24, R28.reuse, 0x1c0 ;  /* 0x000001c01c187836 */ /* 0x040fe20000000000 */
[----:B------:R-:W-:Y:S01]  /*9ab0*/  IADD3 R26, R28, 0x240, RZ ;  /* 0x000002401c1a7810 */ /* 0x000fe20007ffe0ff */
[----:B------:R-:W-:Y:S01]  /*9ac0*/  IMAD.MOV.U32 R25, RZ, RZ, -0x3ffffff0 ;  /* 0xc0000010ff197424 */ /* 0x000fe200078e00ff */
[----:B------:R-:W-:Y:S02]  /*9ad0*/  MOV R27, 0xc0000010 ;  /* 0xc0000010001b7802 */ /* 0x000fe40000000f00 */
[----:B------:R-:W-:-:S02]  /*9ae0*/  R2UR UR26, R24 ;  /* 0x00000000181a72ca */ /* 0x000fc400000e0000 */
[----:B------:R-:W-:Y:S02]  /*9af0*/  R2UR UR27, R25 ;  /* 0x00000000191b72ca */ /* 0x000fe400000e0000 */
        /* <DEDUP_REMOVED lines=15> */
[----:B------:R-:W-:Y:S03]  /*9bf0*/  HGMMA.64x16x16.F32.BF16 R104, R24, gdesc[UR16].tnspB, R104, gsb0 ;  /* 0x4020001018687df0 */ /* 0x000fe60008001868 */
[----:B------:R-:W-:-:S02]  /*9c00*/  WARPGROUP.DEPBAR.LE gsb0, 0x0 ;  /* 0x00008000000079c5 */ /* 0x000fc40000010000 */
        /* <DEDUP_REMOVED lines=20> */
[----:B------:R-:W-:Y:S01]  /*9d50*/  HGMMA.64x16x16.F32.BF16 R56, R24, gdesc[UR4].tnspB, R56, gsb0 ;  /* 0x4020000418387df0 */ /* 0x000fe20008001838 */
[----:B------:R-:W-:Y:S02]  /*9d60*/  R2UR UR6, R32 ;  /* 0x00000000200672ca */ /* 0x000fe400000e0000 */
[----:B------:R-:W-:Y:S01]  /*9d70*/  R2UR UR7, R33 ;  /* 0x00000000210772ca */ /* 0x000fe200000e0000 */
[----:B------:R-:W-:Y:S01]  /*9d80*/  IMAD.MOV.U32 R33, RZ, RZ, -0x3ffffff0 ;  /* 0xc0000010ff217424 */ /* 0x000fe200078e00ff */
[----:B------:R-:W-:-:S04]  /*9d90*/  IADD3 R32, R28, 0x2e0, RZ ;  /* 0x000002e01c207810 */ /* 0x000fc80007ffe0ff */
[----:B------:R-:W-:Y:S02]  /*9da0*/  R2UR UR34, R32 ;  /* 0x00000000202272ca */ /* 0x000fe400000e0000 */
[----:B------:R-:W-:Y:S01]  /*9db0*/  R2UR UR35, R33 ;  /* 0x00000000212372ca */ /* 0x000fe200000e0000 */
[----:B------:R-:W-:Y:S02]  /*9dc0*/  WARPGROUP.DEPBAR.LE gsb0, 0x0 ;  /* 0x00008000000079c5 */ /* 0x000fe40000010000 */
[----:B------:R-:W-:Y:S02]  /*9dd0*/  IMAD.MOV.U32 R27, RZ, RZ, -0x3ffffff0 ;  /* 0xc0000010ff1b7424 */ /* 0x000fe400078e00ff */
[C---:B------:R-:W-:Y:S02]  /*9de0*/  VIADD R26, R28.reuse, 0xe0 ;  /* 0x000000e01c1a7836 */ /* 0x040fe40000000000 */
[----:B------:R-:W-:Y:S01]  /*9df0*/  VIADD R24, R28, 0x160 ;  /* 0x000001601c187836 */ /* 0x000fe20000000000 */
[----:B------:R-:W-:Y:S01]  /*9e00*/  R2UR UR11, R27 ;  /* 0x000000001b0b72ca */ /* 0x000fe200000e0000 */
[----:B------:R-:W-:Y:S01]  /*9e10*/  IMAD.MOV.U32 R27, RZ, RZ, -0x3ffffff0 ;  /* 0xc0000010ff1b7424 */ /* 0x000fe200078e00ff */
[----:B------:R-:W-:Y:S01]  /*9e20*/  R2UR UR10, R26 ;  /* 0x000000001a0a72ca */ /* 0x000fe200000e0000 */
[----:B------:R-:W-:Y:S01]  /*9e30*/  IMAD.MOV.U32 R25, RZ, RZ, -0x3ffffff0 ;  /* 0xc0000010ff197424 */ /* 0x000fe200078e00ff */
[----:B------:R-:W-:-:S02]  /*9e40*/  IADD3 R26, R28, 0x1e0, RZ ;  /* 0x000001e01c1a7810 */ /* 0x000fc40007ffe0ff */
[----:B------:R-:W-:Y:S01]  /*9e50*/  R2UR UR18, R24 ;  /* 0x00000000181272ca */ /* 0x000fe200000e0000 */
[----:B------:R-:W-:Y:S01]  /*9e60*/  VIADD R24, R28, 0x260 ;  /* 0x000002601c187836 */ /* 0x000fe20000000000 */
[----:B------:R-:W-:Y:S01]  /*9e70*/  R2UR UR26, R26 ;  /* 0x000000001a1a72ca */ /* 0x000fe200000e0000 */
[----:B------:R-:W-:Y:S01]  /*9e80*/  VIADD R26, R28, 0x360 ;  /* 0x000003601c1a7836 */ /* 0x000fe20000000000 */
[----:B------:R-:W-:Y:S01]  /*9e90*/  R2UR UR27, R27 ;  /* 0x000000001b1b72ca */ /* 0x000fe200000e0000 */
[----:B------:R-:W-:Y:S01]  /*9ea0*/  IMAD.MOV.U32 R27, RZ, RZ, -0x3ffffff0 ;  /* 0xc0000010ff1b7424 */ /* 0x000fe200078e00ff */
[----:B------:R-:W-:Y:S02]  /*9eb0*/  R2UR UR19, R25 ;  /* 0x00000000191372ca */ /* 0x000fe400000e0000 */
        /* <DEDUP_REMOVED lines=39> */
[----:B------:R-:W-:Y:S05]  /*a130*/  @P1 BRA `(.L_x_46) ;  /* 0x0000000400341947 */ /* 0x000fea0003800000 */
[----:B------:R-:W-:Y:S01]  /*a140*/  ISETP.LT.OR P1, PT, R9, 0x1, !P0 ;  /* 0x000000010900780c */ /* 0x000fe20004721670 */
[----:B------:R-:W-:-:S12]  /*a150*/  BSSY B0, `(.L_x_47) ;  /* 0x000004a000007945 */ /* 0x000fd80003800000 */
[----:B------:R-:W-:Y:S05]  /*a160*/  @P1 BRA `(.L_x_48) ;  /* 0x0000000400201947 */ /* 0x000fea0003800000 */
[----:B------:R-:W-:Y:S01]  /*a170*/  ISETP.NE.AND P2, PT, R10, RZ, PT ;  /* 0x000000ff0a00720c */ /* 0x000fe20003f45270 */
[----:B-1----:R-:W-:Y:S01]  /*a180*/  IMAD R3, R5, 0x8, R2 ;  /* 0x0000000805037824 */ /* 0x002fe200078e0202 */
[----:B------:R-:W-:-:S11]  /*a190*/  SHF.L.U32 R24, R4, 0x1f, RZ ;  /* 0x0000001f04187819 */ /* 0x000fd600000006ff */
.L_x_49:
        /* <DEDUP_REMOVED lines=10> */
.L_x_50:
        /* <DEDUP_REMOVED lines=9> */
[----:B------:R-:W-:Y:S01]  /*a2d0*/  IADD3 R5, R5, 0x1, RZ ;  /* 0x0000000105057810 */ /* 0x000fe20007ffe0ff */
[----:B------:R-:W-:Y:S01]  /*a2e0*/  UMOV UR58, URZ ;  /* 0x0000003f003a7c82 */ /* 0x000fe20008000000 */
[----:B------:R-:W-:Y:S01]  /*a2f0*/  UMOV UR50, 0x10 ;  /* 0x0000001000327882 */ /* 0x000fe20000000000 */
[----:B------:R-:W-:Y:S01]  /*a300*/  UMOV UR52, UR60 ;  /* 0x0000003c00347c82 */ /* 0x000fe20008000000 */
[----:B------:R-:W-:Y:S01]  /*a310*/  UMOV UR53, UR61 ;  /* 0x0000003d00357c82 */ /* 0x000fe20008000000 */
        /* <DEDUP_REMOVED lines=45> */
.L_x_48:
[----:B------:R-:W-:Y:S05]  /*a5f0*/  BSYNC B0 ;  /* 0x0000000000007941 */ /* 0x000fea0003800000 */
.L_x_47:
[----:B------:R-:W-:-:S07]  /*a600*/  VIADD R9, R9, 0xffffffff ;  /* 0xffffffff09097836 */ /* 0x000fce0000000000 */
.L_x_46:
[----:B------:R-:W-:Y:S01]  /*a610*/  ISETP.GT.AND P3, PT, R118, 0x1, PT ;  /* 0x000000017600780c */ /* 0x000fe20003f64270 */
[----:B------:R-:W-:Y:S01]  /*a620*/  VIADD R8, R8, 0x1 ;  /* 0x0000000108087836 */ /* 0x000fe20000000000 */
[----:B------:R-:W-:Y:S01]  /*a630*/  IADD3 R31, R31, 0x1, RZ ;  /* 0x000000011f1f7810 */ /* 0x000fe20007ffe0ff */
[----:B------:R-:W-:Y:S01]  /*a640*/  VIADD R118, R118, 0xffffffff ;  /* 0xffffffff76767836 */ /* 0x000fe20000000000 */
[----:B------:R-:W-:Y:S01]  /*a650*/  IADD3 R114, R114, 0x40, RZ ;  /* 0x0000004072727810 */ /* 0x000fe20007ffe0ff */
[----:B------:R-:W-:Y:S01]  /*a660*/  IMAD.MOV.U32 R121, RZ, RZ, R116 ;  /* 0x000000ffff797224 */ /* 0x000fe200078e0074 */
[----:B------:R-:W-:Y:S01]  /*a670*/  ISETP.NE.AND P1, PT, R31, 0x4, PT ;  /* 0x000000041f00780c */ /* 0x000fe20003f25270 */
[----:B------:R-:W-:Y:S01]  /*a680*/  IMAD.MOV.U32 R120, RZ, RZ, R117 ;  /* 0x000000ffff787224 */ /* 0x000fe200078e0075 */
[----:B------:R-:W-:Y:S02]  /*a690*/  ISETP.NE.AND P2, PT, R8, 0x4, PT ;  /* 0x000000040800780c */ /* 0x000fe40003f45270 */
[----:B-1----:R-:W-:-:S02]  /*a6a0*/  SEL R3, RZ, 0x1, P1 ;  /* 0x00000001ff037807 */ /* 0x002fc40000800000 */
[----:B------:R-:W-:Y:S02]  /*a6b0*/  SEL R115, R31, RZ, P1 ;  /* 0x000000ff1f737207 */ /* 0x000fe40000800000 */
[----:B------:R-:W-:Y:S02]  /*a6c0*/  LOP3.LUT R3, R36, R3, RZ, 0x3c, !PT ;  /* 0x0000000324037212 */ /* 0x000fe400078e3cff */
[----:B------:R-:W-:Y:S01]  /*a6d0*/  SEL R8, R8, RZ, P2 ;  /* 0x000000ff08087207 */ /* 0x000fe20001000000 */
[----:B------:R-:W-:Y:S06]  /*a6e0*/  @P3 BRA `(.L_x_51) ;  /* 0xffffffc800a43947 */ /* 0x000fec000383ffff */
.L_x_37:
[----:B------:R-:W-:Y:S05]  /*a6f0*/  WARPSYNC.ALL ;  /* 0x0000000000007948 */ /* 0x000fea0003800000 */
[----:B------:R-:W3:Y:S01]  /*a700*/  SHFL.BFLY PT, R3, R112, 0x1, 0x1f ;  /* 0x0c201f0070037f89 */ /* 0x000ee200000e0000 */
[----:B------:R-:W-:Y:S01]  /*a710*/  BSSY B0, `(.L_x_52) ;  /* 0x0000022000007945 */ /* 0x000fe20003800000 */
[----:B------:R-:W-:Y:S01]  /*a720*/  IMAD.MOV.U32 R11, RZ, RZ, 0x3f800000 ;  /* 0x3f800000ff0b7424 */ /* 0x000fe200078e00ff */
[----:B------:R-:W-:Y:S01]  /*a730*/  MOV R5, 0x7f800000 ;  /* 0x7f80000000057802 */ /* 0x000fe20000000f00 */
[----:B------:R-:W2:Y:S01]  /*a740*/  SHFL.BFLY PT, R0, R17, 0x1, 0x1f ;  /* 0x0c201f0011007f89 */ /* 0x000ea200000e0000 */
[----:B---3--:R-:W-:Y:S01]  /*a750*/  FADD R3, R3, R112 ;  /* 0x0000007003037221 */ /* 0x008fe20000000000 */
[----:B--2---:R-:W-:-:S04]  /*a760*/  FADD R24, R0, R17 ;  /* 0x0000001100187221 */ /* 0x004fc80000000000 */
[----:B------:R-:W2:Y:S01]  /*a770*/  SHFL.BFLY PT, R4, R3, 0x2, 0x1f ;  /* 0x0c401f0003047f89 */ /* 0x000ea200000e0000 */
[----:B------:R-:W-:-:S03]  /*a780*/  IMAD.MOV.U32 R0, RZ, RZ, 0x3f800000 ;  /* 0x3f800000ff007424 */ /* 0x000fc600078e00ff */
[----:B------:R-:W3:Y:S01]  /*a790*/  SHFL.BFLY PT, R25, R24, 0x2, 0x1f ;  /* 0x0c401f0018197f89 */ /* 0x000ee200000e0000 */
[C---:B--2---:R-:W-:Y:S01]  /*a7a0*/  FSETP.NE.AND P0, PT, R3.reuse, -R4, PT ;  /* 0x800000040300720b */ /* 0x044fe20003f05000 */
[----:B------:R-:W-:Y:S01]  /*a7b0*/  FADD R3, R3, R4 ;  /* 0x0000000403037221 */ /* 0x000fe20000000000 */
[----:B------:R-:W-:Y:S01]  /*a7c0*/  MOV R4, 0x7f800000 ;  /* 0x7f80000000047802 */ /* 0x000fe20000000f00 */
[----:B---3--:R-:W-:-:S10]  /*a7d0*/  FADD R10, R24, R25 ;  /* 0x00000019180a7221 */ /* 0x008fd40000000000 */
[----:B------:R-:W-:Y:S05]  /*a7e0*/  @!P0 BRA `(.L_x_53) ;  /* 0x0000000000508947 */ /* 0x000fea0003800000 */
[----:B------:R-:W-:Y:S01]  /*a7f0*/  VIADD R0, R3, 0x1800000 ;  /* 0x0180000003007836 */ /* 0x000fe20000000000 */
[----:B------:R-:W-:Y:S04]  /*a800*/  BSSY B1, `(.L_x_54) ;  /* 0x000000b000017945 */ /* 0x000fe80003800000 */
[----:B------:R-:W-:-:S04]  /*a810*/  LOP3.LUT R0, R0, 0x7f800000, RZ, 0xc0, !PT ;  /* 0x7f80000000007812 */ /* 0x000fc800078ec0ff */
[----:B------:R-:W-:-:S13]  /*a820*/  ISETP.GT.U32.AND P0, PT, R0, 0x1ffffff, PT ;  /* 0x01ffffff0000780c */ /* 0x000fda0003f04070 */
[----:B------:R-:W-:Y:S05]  /*a830*/  @P0 BRA `(.L_x_55) ;  /* 0x00000000000c0947 */ /* 0x000fea0003800000 */
[----:B------:R-:W-:-:S07]  /*a840*/  MOV R17, 0xa860 ;  /* 0x0000a86000117802 */ /* 0x000fce0000000f00 */
[----:B-1----:R-:W-:Y:S05]  /*a850*/  CALL.REL.NOINC `($__internal_0_$__cuda_sm20_rcp_rn_f32_slowpath) ;  /* 0x0000001800f47944 */ /* 0x002fea0003c00000 */
[----:B------:R-:W-:Y:S05]  /*a860*/  BRA `(.L_x_56) ;  /* 0x0000000000107947 */ /* 0x000fea0003800000 */
.L_x_55:
[----:B------:R-:W2:Y:S02]  /*a870*/  MUFU.RCP R0, R3 ;  /* 0x0000000300007308 */ /* 0x000ea40000001000 */
[----:B--2---:R-:W-:-:S04]  /*a880*/  FFMA R5, R3, R0, -1 ;  /* 0xbf80000003057423 */ /* 0x004fc80000000000 */
[----:B------:R-:W-:-:S04]  /*a890*/  FADD.FTZ R5, -R5, -RZ ;  /* 0x800000ff05057221 */ /* 0x000fc80000010100 */
[----:B------:R-:W-:-:S07]  /*a8a0*/  FFMA R0, R0, R5, R0 ;  /* 0x0000000500007223 */ /* 0x000fce0000000000 */
.L_x_56:
[----:B------:R-:W-:Y:S05]  /*a8b0*/  BSYNC B1 ;  /* 0x0000000000017941 */ /* 0x000fea0003800000 */
.L_x_54:
[----:B------:R-:W-:Y:S01]  /*a8c0*/  FSETP.GEU.AND P0, PT, |R3|, 1.175494350822287508e-38, PT ;  /* 0x008000000300780b */ /* 0x000fe20003f0e200 */
[----:B------:R-:W-:-:S12]  /*a8d0*/  ULDC UR6, c[0x0][0x600] ;  /* 0x0001800000067ab9 */ /* 0x000fd80000000800 */
[----:B------:R-:W-:-:S04]  /*a8e0*/  @!P0 FMUL R3, R3, 16777216 ;  /* 0x4b80000003038820 */ /* 0x000fc80000400000 */
[----:B------:R-:W2:Y:S02]  /*a8f0*/  MUFU.LG2 R5, R3 ;  /* 0x0000000300057308 */ /* 0x000ea40000000c00 */
[----:B--2---:R-:W-:-:S04]  /*a900*/  @!P0 FADD R5, R5, -24 ;  /* 0xc1c0000005058421 */ /* 0x004fc80000000000 */
[----:B------:R-:W-:-:S04]  /*a910*/  FMUL R5, R5, 0.69314718246459960938 ;  /* 0x3f31721805057820 */ /* 0x000fc80000400000 */
[----:B------:R-:W-:-:S07]  /*a920*/  FFMA R5, R116, UR6, R5 ;  /* 0x0000000674057c23 */ /* 0x000fce0008000005 */
.L_x_53:
[----:B------:R-:W-:Y:S05]  /*a930*/  BSYNC B0 ;  /* 0x0000000000007941 */ /* 0x000fea0003800000 */
.L_x_52:
[----:B------:R-:W-:Y:S01]  /*a940*/  FSETP.NE.AND P0, PT, R24, -R25, PT ;  /* 0x800000191800720b */ /* 0x000fe20003f05000 */
[----:B------:R-:W-:Y:S01]  /*a950*/  ULDC UR4, c[0x0][0x608] ;  /* 0x0001820000047ab9 */ /* 0x000fe20000000800 */
[----:B------:R-:W-:Y:S01]  /*a960*/  BSSY B0, `(.L_x_57) ;  /* 0x0000035000007945 */ /* 0x000fe20003800000 */
[----:B------:R-:W-:-:S04]  /*a970*/  FMUL R0, R0, UR4 ;  /* 0x0000000400007c20 */ /* 0x000fc80008400000 */
        /* <DEDUP_REMOVED lines=28> */
[----:B------:R-:W-:Y:S06]  /*ab40*/  @!P0 BRA `(.L_x_58) ;  /* 0x0000000000588947 */ /* 0x000fec0003800000 */
[----:B------:R-:W-:Y:S01]  /*ab50*/  VIADD R0, R10, 0x1800000 ;  /* 0x018000000a007836 */ /* 0x000fe20000000000 */
[----:B------:R-:W-:Y:S04]  /*ab60*/  BSSY B1, `(.L_x_59) ;  /* 0x000000d000017945 */ /* 0x000fe80003800000 */
[----:B------:R-:W-:-:S04]  /*ab70*/  LOP3.LUT R0, R0, 0x7f800000, RZ, 0xc0, !PT ;  /* 0x7f80000000007812 */ /* 0x000fc800078ec0ff */
[----:B------:R-:W-:-:S13]  /*ab80*/  ISETP.GT.U32.AND P0, PT, R0, 0x1ffffff, PT ;  /* 0x01ffffff0000780c */ /* 0x000fda0003f04070 */
[----:B------:R-:W-:Y:S05]  /*ab90*/  @P0 BRA `(.L_x_60) ;  /* 0x0000000000140947 */ /* 0x000fea0003800000 */
[----:B------:R-:W-:Y:S02]  /*aba0*/  MOV R3, R10 ;  /* 0x0000000a00037202 */ /* 0x000fe40000000f00 */
[----:B------:R-:W-:-:S07]  /*abb0*/  MOV R17, 0xabd0 ;  /* 0x0000abd000117802 */ /* 0x000fce0000000f00 */
[----:B-1----:R-:W-:Y:S05]  /*abc0*/  CALL.REL.NOINC `($__internal_0_$__cuda_sm20_rcp_rn_f32_slowpath) ;  /* 0x0000001800187944 */ /* 0x002fea0003c00000 */
[----:B------:R-:W-:Y:S01]  /*abd0*/  IMAD.MOV.U32 R11, RZ, RZ, R0 ;  /* 0x000000ffff0b7224 */ /* 0x000fe200078e0000 */
[----:B------:R-:W-:Y:S06]  /*abe0*/  BRA `(.L_x_61) ;  /* 0x0000000000107947 */ /* 0x000fec0003800000 */
.L_x_60:
[----:B------:R-:W2:Y:S02]  /*abf0*/  MUFU.RCP R11, R10 ;  /* 0x0000000a000b7308 */ /* 0x000ea40000001000 */
[----:B--2---:R-:W-:-:S04]  /*ac00*/  FFMA R0, R10, R11, -1 ;  /* 0xbf8000000a007423 */ /* 0x004fc8000000000b */
[----:B------:R-:W-:-:S04]  /*ac10*/  FADD.FTZ R0, -R0, -RZ ;  /* 0x800000ff00007221 */ /* 0x000fc80000010100 */
[----:B------:R-:W-:-:S07]  /*ac20*/  FFMA R11, R11, R0, R11 ;  /* 0x000000000b0b7223 */ /* 0x000fce000000000b */
.L_x_61:
[----:B------:R-:W-:Y:S05]  /*ac30*/  BSYNC B1 ;  /* 0x0000000000017941 */ /* 0x000fea0003800000 */
.L_x_59:
[----:B------:R-:W-:Y:S01]  /*ac40*/  FSETP.GEU.AND P0, PT, |R10|, 1.175494350822287508e-38, PT ;  /* 0x008000000a00780b */ /* 0x000fe20003f0e200 */
[----:B------:R-:W-:-:S12]  /*ac50*/  ULDC UR4, c[0x0][0x600] ;  /* 0x0001800000047ab9 */ /* 0x000fd80000000800 */
[----:B------:R-:W-:-:S04]  /*ac60*/  @!P0 FMUL R10, R10, 16777216 ;  /* 0x4b8000000a0a8820 */ /* 0x000fc80000400000 */
[----:B------:R-:W2:Y:S02]  /*ac70*/  MUFU.LG2 R0, R10 ;  /* 0x0000000a00007308 */ /* 0x000ea40000000c00 */
[----:B--2---:R-:W-:-:S04]  /*ac80*/  @!P0 FADD R0, R0, -24 ;  /* 0xc1c0000000008421 */ /* 0x004fc80000000000 */
[----:B------:R-:W-:-:S04]  /*ac90*/  FMUL R0, R0, 0.69314718246459960938 ;  /* 0x3f31721800007820 */ /* 0x000fc80000400000 */
[----:B------:R-:W-:-:S07]  /*aca0*/  FFMA R4, R117, UR4, R0 ;  /* 0x0000000475047c23 */ /* 0x000fce0008000000 */
.L_x_58:
[----:B------:R-:W-:Y:S05]  /*acb0*/  BSYNC B0 ;  /* 0x0000000000007941 */ /* 0x000fea0003800000 */
.L_x_57:
[C---:B------:R-:W-:Y:S01]  /*acc0*/  LOP3.LUT P0, R19, R16.reuse, 0x3, RZ, 0xc0, !PT ;  /* 0x0000000310137812 */ /* 0x040fe2000780c0ff */
[----:B------:R-:W-:Y:S01]  /*acd0*/  ULDC UR4, c[0x0][0x608] ;  /* 0x0001820000047ab9 */ /* 0x000fe20000000800 */
[----:B------:R-:W-:Y:S01]  /*ace0*/  LOP3.LUT R17, R16, 0x7f, RZ, 0xc0, !PT ;  /* 0x0000007f10117812 */ /* 0x000fe200078ec0ff */
[----:B------:R-:W-:Y:S01]  /*acf0*/  FMUL R11, R11, UR4 ;  /* 0x000000040b0b7c20 */ /* 0x000fe20008400000 */
[----:B------:R-:W-:Y:S01]  /*ad00*/  ULDC.64 UR6, c[0x0][0x208] ;  /* 0x0000820000067ab9 */ /* 0x000fe20000000a00 */
[----:B------:R-:W-:Y:S01]  /*ad10*/  BSSY B0, `(.L_x_62) ;  /* 0x0000026000007945 */ /* 0x000fe20003800000 */
[----:B------:R-:W-:Y:S01]  /*ad20*/  SHF.R.U32.HI R18, RZ, 0x5, R17 ;  /* 0x00000005ff127819 */ /* 0x000fe20000011611 */
        /* <DEDUP_REMOVED lines=16> */
[----:B------:R-:W-:Y:S06]  /*ae30*/  @P0 BRA `(.L_x_63) ;  /* 0x00000000004c0947 */ /* 0x000fec0003800000 */
[----:B------:R-:W-:Y:S01]  /*ae40*/  SHF.R.U32.HI R0, RZ, 0x2, R16 ;  /* 0x00000002ff007819 */ /* 0x000fe20000011610 */
[----:B------:R-:W-:Y:S01]  /*ae50*/  IMAD.SHL.U32 R3, R18, 0x10, RZ ;  /* 0x0000001012037824 */ /* 0x000fe200078e00ff */
[----:B------:R-:W-:Y:S02]  /*ae60*/  ULDC.64 UR4, c[0x0][0x688] ;  /* 0x0001a20000047ab9 */ /* 0x000fe40000000a00 */
[----:B------:R-:W-:Y:S01]  /*ae70*/  LOP3.LUT R0, R0, 0x7, RZ, 0xc0, !PT ;  /* 0x0000000700007812 */ /* 0x000fe200078ec0ff */
[----:B------:R-:W-:-:S03]  /*ae80*/  UIMAD UR4, UR60, UR4, UR43 ;  /* 0x000000043c0472a4 */ /* 0x000fc6000f8e022b */
[----:B------:R-:W-:Y:S01]  /*ae90*/  LOP3.LUT R0, R3, 0xfffffff0, R0, 0xe2, !PT ;  /* 0xfffffff003007812 */ /* 0x000fe200078ee200 */
[----:B------:R-:W-:-:S03]  /*aea0*/  UIMAD UR4, UR61, UR5, UR4 ;  /* 0x000000053d0472a4 */ /* 0x000fc6000f8e0204 */
[C---:B------:R-:W-:Y:S01]  /*aeb0*/  LOP3.LUT R3, R0.reuse, UR43, RZ, 0xfc, !PT ;  /* 0x0000002b00037c12 */ /* 0x040fe2000f8efcff */
[----:B------:R-:W-:Y:S02]  /*aec0*/  ULDC UR5, c[0x0][0x288] ;  /* 0x0000a20000057ab9 */ /* 0x000fe40000000800 */
[----:B------:R-:W-:Y:S02]  /*aed0*/  IADD3 R0, P2, R0, UR4, RZ ;  /* 0x0000000400007c10 */ /* 0x000fe4000ff5e0ff */
[C---:B------:R-:W-:Y:S02]  /*aee0*/  IADD3 R6, R3.reuse, 0x8, RZ ;  /* 0x0000000803067810 */ /* 0x040fe40007ffe0ff */
[----:B------:R-:W-:Y:S01]  /*aef0*/  ISETP.GE.U32.AND P0, PT, R3, UR5, PT ;  /* 0x0000000503007c0c */ /* 0x000fe2000bf06070 */
[----:B------:R-:W-:Y:S01]  /*af00*/  IMAD.X R3, RZ, RZ, RZ, P2 ;  /* 0x000000ffff037224 */ /* 0x000fe200010e06ff */
[----:B------:R-:W-:Y:S01]  /*af10*/  ISETP.GE.U32.AND P1, PT, R6, UR5, PT ;  /* 0x0000000506007c0c */ /* 0x000fe2000bf26070 */
[----:B------:R-:W-:-:S02]  /*af20*/  ULDC.64 UR4, c[0x0][0x680] ;  /* 0x0001a00000047ab9 */ /* 0x000fc40000000a00 */
[----:B------:R-:W-:-:S04]  /*af30*/  LEA R6, P2, R0, UR4, 0x2 ;  /* 0x0000000400067c11 */ /* 0x000fc8000f8410ff */
[----:B------:R-:W-:-:S05]  /*af40*/  LEA.HI.X R7, R0, UR5, R3, 0x2, P2 ;  /* 0x0000000500077c11 */ /* 0x000fca00090f1403 */
[----:B------:R2:W-:Y:S04]  /*af50*/  @!P0 STG.E desc[UR6][R6.64], R5 ;  /* 0x0000000506008986 */ /* 0x0005e8000c101906 */
[----:B------:R2:W-:Y:S02]  /*af60*/  @!P1 STG.E desc[UR6][R6.64+0x20], R4 ;  /* 0x0000200406009986 */ /* 0x0005e4000c101906 */
.L_x_63:
[----:B------:R-:W-:Y:S05]  /*af70*/  BSYNC B0 ;  /* 0x0000000000007941 */ /* 0x000fea0003800000 */
.L_x_62:
[----:B------:R-:W-:Y:S01]  /*af80*/  ULDC.64 UR4, c[0x0][0x730] ;  /* 0x0001cc0000047ab9 */ /* 0x000fe20000000a00 */
[-C--:B------:R-:W-:Y:S01]  /*af90*/  FMUL R39, R74, R11.reuse ;  /* 0x0000000b4a277220 */ /* 0x080fe20000400000 */
[----:B------:R-:W-:Y:S01]  /*afa0*/  ISETP.NE.U32.AND P0, PT, RZ, UR4, PT ;  /* 0x00000004ff007c0c */ /* 0x000fe2000bf05070 */
[-C--:B------:R-:W-:Y:S01]  /*afb0*/  FMUL R75, R75, R11.reuse ;  /* 0x0000000b4b4b7220 */ /* 0x080fe20000400000 */
[-C--:B-1----:R-:W-:Y:S01]  /*afc0*/  FMUL R41, R78, R11.reuse ;  /* 0x0000000b4e297220 */ /* 0x082fe20000400000 */
[-C--:B------:R-:W-:Y:S01]  /*afd0*/  FMUL R79, R79, R11.reuse ;  /* 0x0000000b4f4f7220 */ /* 0x080fe20000400000 */
[----:B------:R-:W-:Y:S01]  /*afe0*/  ISETP.NE.AND.EX P0, PT, RZ, UR5, PT, P0 ;  /* 0x00000005ff007c0c */ /* 0x000fe2000bf05300 */
[-C--:B------:R-:W-:Y:S01]  /*aff0*/  FMUL R43, R66, R11.reuse ;  /* 0x0000000b422b7220 */ /* 0x080fe20000400000 */
[-C--:B------:R-:W-:Y:S01]  /*b000*/  FMUL R67, R67, R11.reuse ;  /* 0x0000000b43437220 */ /* 0x080fe20000400000 */
[-C--:B------:R-:W-:Y:S01]  /*b010*/  FMUL R45, R70, R11.reuse ;  /* 0x0000000b462d7220 */ /* 0x080fe20000400000 */
[-C--:B------:R-:W-:Y:S01]  /*b020*/  FMUL R71, R71, R11.reuse ;  /* 0x0000000b47477220 */ /* 0x080fe20000400000 */
[-C--:B------:R-:W-:Y:S01]  /*b030*/  FMUL R47, R58, R11.reuse ;  /* 0x0000000b3a2f7220 */ /* 0x080fe20000400000 */
[-C--:B------:R-:W-:Y:S01]  /*b040*/  FMUL R59, R59, R11.reuse ;  /* 0x0000000b3b3b7220 */ /* 0x080fe20000400000 */
[-C--:B------:R-:W-:Y:S01]  /*b050*/  FMUL R49, R62, R11.reuse ;  /* 0x0000000b3e317220 */ /* 0x080fe20000400000 */
[----:B------:R-:W-:-:S05]  /*b060*/  FMUL R63, R63, R11 ;  /* 0x0000000b3f3f7220 */ /* 0x000fca0000400000 */
[----:B------:R-:W-:Y:S05]  /*b070*/  @P0 BRA `(.L_x_64) ;  /* 0x0000000000200947 */ /* 0x000fea0003800000 */
[----:B------:R-:W-:Y:S02]  /*b080*/  ULDC.64 UR4, c[0x0][0x728] ;  /* 0x0001ca0000047ab9 */ /* 0x000fe40000000a00 */
[----:B------:R-:W-:-:S04]  /*b090*/  ISETP.NE.U32.AND P0, PT, RZ, UR4, PT ;  /* 0x00000004ff007c0c */ /* 0x000fc8000bf05070 */
[----:B------:R-:W-:-:S13]  /*b0a0*/  ISETP.NE.AND.EX P0, PT, RZ, UR5, PT, P0 ;  /* 0x00000005ff007c0c */ /* 0x000fda000bf05300 */
[----:B------:R-:W-:Y:S05]  /*b0b0*/  @!P0 BRA `(.L_x_65) ;  /* 0x00000000000c8947 */ /* 0x000fea0003800000 */
[----:B--2---:R-:W1:Y:S02]  /*b0c0*/  LDC.64 R4, c[0x0][0x728] ;  /* 0x0001ca00ff047b82 */ /* 0x004e640000000a00 */
[----:B-1----:R3:W5:Y:S01]  /*b0d0*/  LDG.E R4, desc[UR6][R4.64] ;  /* 0x0000000604047981 */ /* 0x002762000c1e1900 */
[----:B------:R-:W-:Y:S05]  /*b0e0*/  BRA `(.L_x_64) ;  /* 0x0000000000047947 */ /* 0x000fea0003800000 */
.L_x_65:
[----:B--2---:R-:W1:Y:S02]  /*b0f0*/  LDC R4, c[0x0][0x720] ;  /* 0x0001c800ff047b82 */ /* 0x004e640000000800 */
.L_x_64:
[----:B------:R-:W-:Y:S01]  /*b100*/  MOV R0, RZ ;  /* 0x000000ff00007202 */ /* 0x000fe20000000f00 */
[----:B-1---5:R-:W-:-:S03]  /*b110*/  IMAD.MOV.U32 R32, RZ, RZ, R4 ;  /* 0x000000ffff207224 */ /* 0x022fc600078e0004 */
[----:B------:R-:W-:-:S13]  /*b120*/  LOP3.LUT P0, RZ, R0, 0x9f, RZ, 0xc0, !PT ;  /* 0x0000009f00ff7812 */ /* 0x000fda000780c0ff */
[----:B------:R-:W-:Y:S05]  /*b130*/  @!P0 BRA `(.L_x_66) ;  /* 0x0000000000408947 */ /* 0x000fea0003800000 */
[----:B------:R-:W-:Y:S01]  /*b140*/  MOV R0, 0x0 ;  /* 0x0000000000007802 */ /* 0x000fe20000000f00 */
[----:B------:R-:W-:Y:S01]  /*b150*/  ULDC.64 UR4, c[0x4][0x70] ;  /* 0x01001c0000047ab9 */ /* 0x000fe20000000a00 */
[----:B------:R-:W-:Y:S01]  /*b160*/  ULDC.64 UR6, c[0x4][0x8] ;  /* 0x0100020000067ab9 */ /* 0x000fe20000000a00 */
[----:B--2---:R-:W-:Y:S01]  /*b170*/  MOV R4, UR4 ;  /* 0x0000000400047c02 */ /* 0x004fe20008000f00 */
[----:B------:R1:W2:Y:S01]  /*b180*/  LDC.64 R14, c[0x4][R0] ;  /* 0x01000000000e7b82 */ /* 0x0002a20000000a00 */
[----:B---3--:R-:W-:Y:S01]  /*b190*/  IMAD.U32 R5, RZ, RZ, UR5 ;  /* 0x00000005ff057e24 */ /* 0x008fe2000f8e00ff */
[----:B------:R-:W-:Y:S01]  /*b1a0*/  ULDC.64 UR4, c[0x4][0x78] ;  /* 0x01001e0000047ab9 */ /* 0x000fe20000000a00 */
[----:B------:R-:W-:Y:S01]  /*b1b0*/  IMAD.U32 R10, RZ, RZ, UR6 ;  /* 0x00000006ff0a7e24 */ /* 0x000fe2000f8e00ff */
[----:B------:R-:W-:Y:S01]  /*b1c0*/  MOV R7, UR5 ;  /* 0x0000000500077c02 */ /* 0x000fe20008000f00 */
[----:B------:R-:W-:Y:S01]  /*b1d0*/  IMAD.U32 R6, RZ, RZ, UR4 ;  /* 0x00000004ff067e24 */ /* 0x000fe2000f8e00ff */
[----:B------:R-:W-:Y:S01]  /*b1e0*/  MOV R8, 0x70 ;  /* 0x0000007000087802 */ /* 0x000fe20000000f00 */
[----:B------:R-:W-:-:S02]  /*b1f0*/  IMAD.U32 R11, RZ, RZ, UR7 ;  /* 0x00000007ff0b7e24 */ /* 0x000fc4000f8e00ff */
[----:B------:R-:W-:Y:S02]  /*b200*/  IMAD.MOV.U32 R12, RZ, RZ, 0x1 ;  /* 0x00000001ff0c7424 */ /* 0x000fe400078e00ff */
[----:B-1----:R-:W-:-:S07]  /*b210*/  IMAD.MOV.U32 R13, RZ, RZ, RZ ;  /* 0x000000ffff0d7224 */ /* 0x002fce00078e00ff */
[----:B------:R-:W-:-:S07]  /*b220*/  LEPC R20, `(.L_x_66) ;  /* 0x000000001014794e */ /* 0x000fce0000000000 */
[----:B--2---:R-:W-:Y:S05]  /*b230*/  CALL.ABS.NOINC R14 ;  /* 0x000000000e007343 */ /* 0x004fea0003c00000 */
.L_x_66:
        /* <DEDUP_REMOVED lines=18> */
.L_x_67:
[----:B------:R-:W-:Y:S01]  /*b360*/  ULDC.64 UR4, c[0x0][0x730] ;  /* 0x0001cc0000047ab9 */ /* 0x000fe20000000a00 */
[----:B------:R-:W-:Y:S01]  /*b370*/  SHF.L.U32 R0, R16, 0x4, RZ ;  /* 0x0000000410007819 */ /* 0x000fe200000006ff */
[----:B------:R-:W-:Y:S01]  /*b380*/  IMAD R19, R18, 0x10, R19 ;  /* 0x0000001012137824 */ /* 0x000fe200078e0213 */
[----:B------:R-:W-:Y:S02]  /*b390*/  ISETP.NE.U32.AND P0, PT, RZ, UR4, PT ;  /* 0x00000004ff007c0c */ /* 0x000fe4000bf05070 */
[----:B------:R-:W-:Y:S02]  /*b3a0*/  SHF.R.U32.HI R3, RZ, 0x1, R16 ;  /* 0x00000001ff037819 */ /* 0x000fe40000011610 */
[----:B------:R-:W-:Y:S02]  /*b3b0*/  ISETP.NE.AND.EX P0, PT, RZ, UR5, PT, P0 ;  /* 0x00000005ff007c0c */ /* 0x000fe4000bf05300 */
[----:B--2---:R-:W-:Y:S02]  /*b3c0*/  LOP3.LUT R4, R0, 0x40, RZ, 0xc0, !PT ;  /* 0x0000004000047812 */ /* 0x004fe400078ec0ff */
[----:B------:R-:W-:-:S02]  /*b3d0*/  IADD3 R17, R17, 0x1f, RZ ;  /* 0x0000001f11117810 */ /* 0x000fc40007ffe0ff */
[----:B------:R-:W-:Y:S02]  /*b3e0*/  LOP3.LUT R0, R0, 0x80, RZ, 0xc0, !PT ;  /* 0x0000008000007812 */ /* 0x000fe400078ec0ff */
[----:B------:R-:W-:Y:S02]  /*b3f0*/  LOP3.LUT R3, R4, 0x8, R3, 0xf8, !PT ;  /* 0x0000000804037812 */ /* 0x000fe400078ef803 */
[----:B------:R-:W-:Y:S01]  /*b400*/  SHF.L.U32 R16, R16, 0x1, RZ ;  /* 0x0000000110107819 */ /* 0x000fe200000006ff */
[----:B------:R-:W-:Y:S02]  /*b410*/  IMAD.U32 R0, R19, 0x10, R0 ;  /* 0x0000001013007824 */ /* 0x000fe400078e0000 */
[----:B------:R-:W1:Y:S01]  /*b420*/  @P0 LDC R32, c[0x0][0x720] ;  /* 0x0001c800ff200b82 */ /* 0x000e620000000800 */
[----:B------:R-:W-:Y:S02]  /*b430*/  ISETP.GT.U32.AND P0, PT, R17, 0x3e, PT ;  /* 0x0000003e1100780c */ /* 0x000fe40003f04070 */
[----:B------:R-:W-:-:S05]  /*b440*/  LOP3.LUT R3, R3, 0x8, R16, 0x78, !PT ;  /* 0x0000000803037812 */ /* 0x000fca00078e7810 */
[----:B------:R-:W-:Y:S02]  /*b450*/  IMAD.IADD R3, R0, 0x1, R3 ;  /* 0x0000000100037824 */ /* 0x000fe400078e0203 */
[-C--:B-1----:R-:W-:Y:S01]  /*b460*/  FMUL R4, R104, R32.reuse ;  /* 0x0000002068047220 */ /* 0x082fe20000400000 */
[-C--:B------:R-:W-:Y:S01]  /*b470*/  FMUL R105, R105, R32.reuse ;  /* 0x0000002069697220 */ /* 0x080fe20000400000 */
[-C--:B---3--:R-:W-:Y:S01]  /*b480*/  FMUL R5, R23, R32.reuse ;  /* 0x0000002017057220 */ /* 0x088fe20000400000 */
        /* <DEDUP_REMOVED lines=53> */
[----:B------:R-:W-:-:S02]  /*b7e0*/  F2FP.BF16.F32.PACK_AB R4, R105, R4 ;  /* 0x000000046904723e */ /* 0x000fc400000010ff */
[----:B------:R-:W-:Y:S02]  /*b7f0*/  F2FP.BF16.F32.PACK_AB R5, R0, R5 ;  /* 0x000000050005723e */ /* 0x000fe400000010ff */
[----:B------:R-:W-:Y:S02]  /*b800*/  F2FP.BF16.F32.PACK_AB R6, R109, R6 ;  /* 0x000000066d06723e */ /* 0x000fe400000010ff */
[----:B------:R-:W-:Y:S01]  /*b810*/  F2FP.BF16.F32.PACK_AB R7, R8, R7 ;  /* 0x000000070807723e */ /* 0x000fe200000010ff */
[----:B------:R-:W-:Y:S06]  /*b820*/  @P0 BRA `(.L_x_68) ;  /* 0x0000000000040947 */ /* 0x000fec0003800000 */
[----:B------:R-:W-:-:S04]  /*b830*/  DEPBAR.LE SB0, 0x1 ;  /* 0x000080400000791a */ /* 0x000fc80000000000 */
.L_x_68:
[----:B------:R-:W-:Y:S05]  /*b840*/  WARPSYNC.ALL ;  /* 0x0000000000007948 */ /* 0x000fea0003800000 */
[----:B------:R-:W-:Y:S01]  /*b850*/  BAR.SYNC.DEFER_BLOCKING 0x1, 0x80 ;  /* 0x0042000000007b1d */ /* 0x000fe20000010000 */
[----:B------:R-:W-:Y:S02]  /*b860*/  LEA R3, R3, R2, 0x1 ;  /* 0x0000000203037211 */ /* 0x000fe400078e08ff */
[----:B------:R-:W-:Y:S02]  /*b870*/  F2FP.BF16.F32.PACK_AB R9, R9, R10 ;  /* 0x0000000a0909723e */ /* 0x000fe400000010ff */
[----:B------:R-:W-:Y:S01]  /*b880*/  F2FP.BF16.F32.PACK_AB R8, R97, R96 ;  /* 0x000000606108723e */ /* 0x000fe200000010ff */
[----:B------:R-:W-:Y:S01]  /*b890*/  BSSY B0, `(.L_x_69) ;  /* 0x0000017000007945 */ /* 0x000fe20003800000 */
[----:B------:R-:W-:-:S02]  /*b8a0*/  F2FP.BF16.F32.PACK_AB R10, R101, R100 ;  /* 0x00000064650a723e */ /* 0x000fc400000010ff */
[----:B------:R-:W-:Y:S01]  /*b8b0*/  F2FP.BF16.F32.PACK_AB R11, R11, R12 ;  /* 0x0000000c0b0b723e */ /* 0x000fe200000010ff */
[----:B------:R1:W-:Y:S01]  /*b8c0*/  STSM.16.M88.4 [R3], R4 ;  /* 0x0000000403007844 */ /* 0x0003e20000000200 */
[----:B------:R-:W-:Y:S01]  /*b8d0*/  @!PT LDS RZ, [RZ] ;  /* 0x00000000fffff984 */ /* 0x000fe20000000800 */
[----:B------:R-:W-:Y:S01]  /*b8e0*/  @!PT LDS RZ, [RZ] ;  /* 0x00000000fffff984 */ /* 0x000fe20000000800 */
[----:B------:R-:W-:Y:S01]  /*b8f0*/  @!PT LDS RZ, [RZ] ;  /* 0x00000000fffff984 */ /* 0x000fe20000000800 */
[----:B------:R-:W-:Y:S01]  /*b900*/  @!PT LDS RZ, [RZ] ;  /* 0x00000000fffff984 */ /* 0x000fe20000000800 */
[----:B------:R2:W-:Y:S06]  /*b910*/  MEMBAR.ALL.CTA ;  /* 0x0000000000007992 */ /* 0x0005ec0000008000 */
[----:B--2---:R-:W2:Y:S02]  /*b920*/  FENCE.VIEW.ASYNC.S ;  /* 0x00000000000073c6 */ /* 0x004ea40000000000 */
[----:B--2---:R-:W-:Y:S06]  /*b930*/  BAR.SYNC.DEFER_BLOCKING 0x1, 0x80 ;  /* 0x0042000000007b1d */ /* 0x004fec0000010000 */
[----:B------:R-:W-:Y:S05]  /*b940*/  @P0 BRA `(.L_x_70) ;  /* 0x00000000002c0947 */ /* 0x000fea0003800000 */
[----:B------:R-:W-:Y:S01]  /*b950*/  ULDC.64 UR4, c[0x0][0x198] ;  /* 0x0000660000047ab9 */ /* 0x000fe20000000a00 */
[----:B------:R-:W-:Y:S01]  /*b960*/  R2UR UR8, R2 ;  /* 0x00000000020872ca */ /* 0x000fe200000e0000 */
[----:B------:R-:W-:Y:S01]  /*b970*/  UIADD3 UR4, UP0, UR4, 0x670, URZ ;  /* 0x0000067004047890 */ /* 0x000fe2000ff1e03f */
[----:B------:R-:W-:Y:S01]  /*b980*/  UMOV UR9, URZ ;  /* 0x0000003f00097c82 */ /* 0x000fe20008000000 */
[----:B------:R-:W-:Y:S02]  /*b990*/  UMOV UR10, UR43 ;  /* 0x0000002b000a7c82 */ /* 0x000fe40008000000 */
[----:B------:R-:W-:Y:S01]  /*b9a0*/  UIADD3.X UR5, URZ, UR5, URZ, UP0, !UPT ;  /* 0x000000053f057290 */ /* 0x000fe200087fe43f */
[----:B------:R-:W-:Y:S01]  /*b9b0*/  UMOV UR11, UR60 ;  /* 0x0000003c000b7c82 */ /* 0x000fe20008000000 */
[----:B------:R-:W-:-:S07]  /*b9c0*/  UMOV UR12, UR61 ;  /* 0x0000003d000c7c82 */ /* 0x000fce0008000000 */
[----:B------:R2:W-:Y:S01]  /*b9d0*/  UTMASTG.4D [UR8], [UR4] ;  /* 0x00000008040073b5 */ /* 0x0005e20008018000 */
[----:B------:R0:W-:Y:S01]  /*b9e0*/  UTMACMDFLUSH ;  /* 0x00000000000079b7 */ /* 0x0001e20000000000 */
[----:B--2---:R-:W-:-:S04]  /*b9f0*/  DEPBAR.LE SB0, 0x1 ;  /* 0x000080400000791a */ /* 0x004fc80000000000 */
.L_x_70:
[----:B------:R-:W-:Y:S05]  /*ba00*/  BSYNC B0 ;  /* 0x0000000000007941 */ /* 0x000fea0003800000 */
.L_x_69:
[----:B------:R-:W-:Y:S01]  /*ba10*/  BAR.SYNC.DEFER_BLOCKING 0x1, 0x80 ;  /* 0x0042000000007b1d */ /* 0x000fe20000010000 */
[----:B-1----:R-:W-:Y:S02]  /*ba20*/  F2FP.BF16.F32.PACK_AB R4, R89, R88 ;  /* 0x000000585904723e */ /* 0x002fe400000010ff */
[----:B------:R-:W-:Y:S02]  /*ba30*/  F2FP.BF16.F32.PACK_AB R5, R13, R14 ;  /* 0x0000000e0d05723e */ /* 0x000fe400000010ff */
[----:B------:R-:W-:Y:S01]  /*ba40*/  F2FP.BF16.F32.PACK_AB R6, R93, R92 ;  /* 0x0000005c5d06723e */ /* 0x000fe200000010ff */
[----:B------:R-:W-:Y:S01]  /*ba50*/  BSSY B0, `(.L_x_71) ;  /* 0x0000017000007945 */ /* 0x000fe20003800000 */
[----:B------:R-:W-:Y:S01]  /*ba60*/  F2FP.BF16.F32.PACK_AB R7, R15, R16 ;  /* 0x000000100f07723e */ /* 0x000fe200000010ff */
[----:B------:R1:W-:Y:S01]  /*ba70*/  STSM.16.M88.4 [R3+0x800], R8 ;  /* 0x0008000803007844 */ /* 0x0003e20000000200 */
        /* <DEDUP_REMOVED lines=8> */
[----:B------:R-:W-:Y:S01]  /*bb00*/  R2UR UR8, R2 ;  /* 0x00000000020872ca */ /* 0x000fe200000e0000 */
[----:B------:R-:W-:Y:S01]  /*bb10*/  ULDC.64 UR4, c[0x0][0x198] ;  /* 0x0000660000047ab9 */ /* 0x000fe20000000a00 */
[----:B------:R-:W-:Y:S01]  /*bb20*/  UMOV UR9, 0x10 ;  /* 0x0000001000097882 */ /* 0x000fe20000000000 */
[----:B------:R-:W-:Y:S01]  /*bb30*/  UIADD3 UR4, UP0, UR4, 0x670, URZ ;  /* 0x0000067004047890 */ /* 0x000fe2000ff1e03f */
[----:B------:R-:W-:Y:S01]  /*bb40*/  UMOV UR10, UR43 ;  /* 0x0000002b000a7c82 */ /* 0x000fe20008000000 */
[----:B------:R-:W-:Y:S02]  /*bb50*/  UMOV UR11, UR60 ;  /* 0x0000003c000b7c82 */ /* 0x000fe40008000000 */
[----:B------:R-:W-:Y:S01]  /*bb60*/  UIADD3.X UR5, URZ, UR5, URZ, UP0, !UPT ;  /* 0x000000053f057290 */ /* 0x000fe200087fe43f */
[----:B------:R-:W-:-:S05]  /*bb70*/  UMOV UR12, UR61 ;  /* 0x0000003d000c7c82 */ /* 0x000fca0008000000 */
[----:B------:R-:W-:-:S09]  /*bb80*/  UIADD3 UR8, UR8, 0x800, URZ ;  /* 0x0000080008087890 */ /* 0x000fd2000fffe03f */
[----:B------:R2:W-:Y:S01]  /*bb90*/  UTMASTG.4D [UR8], [UR4] ;  /* 0x00000008040073b5 */ /* 0x0005e20008018000 */
[----:B------:R0:W-:Y:S01]  /*bba0*/  UTMACMDFLUSH ;  /* 0x00000000000079b7 */ /* 0x0001e20000000000 */
[----:B--2---:R-:W-:-:S04]  /*bbb0*/  DEPBAR.LE SB0, 0x1 ;  /* 0x000080400000791a */ /* 0x004fc80000000000 */
.L_x_72:
[----:B------:R-:W-:Y:S05]  /*bbc0*/  BSYNC B0 ;  /* 0x0000000000007941 */ /* 0x000fea0003800000 */
.L_x_71:
[----:B------:R-:W-:Y:S01]  /*bbd0*/  BAR.SYNC.DEFER_BLOCKING 0x1, 0x80 ;  /* 0x0042000000007b1d */ /* 0x000fe20000010000 */
[----:B------:R-:W-:Y:S02]  /*bbe0*/  F2FP.BF16.F32.PACK_AB R17, R17, R18 ;  /* 0x000000121111723e */ /* 0x000fe400000010ff */
[----:B------:R-:W-:Y:S02]  /*bbf0*/  F2FP.BF16.F32.PACK_AB R16, R81, R80 ;  /* 0x000000505110723e */ /* 0x000fe400000010ff */
[----:B------:R-:W-:Y:S01]  /*bc00*/  F2FP.BF16.F32.PACK_AB R18, R85, R84 ;  /* 0x000000545512723e */ /* 0x000fe200000010ff */
[----:B------:R-:W-:Y:S01]  /*bc10*/  BSSY B0, `(.L_x_73) ;  /* 0x0000016000007945 */ /* 0x000fe20003800000 */
[----:B------:R-:W-:Y:S01]  /*bc20*/  F2FP.BF16.F32.PACK_AB R19, R19, R20 ;  /* 0x000000141313723e */ /* 0x000fe200000010ff */
[----:B------:R2:W-:Y:S01]  /*bc30*/  STSM.16.M88.4 [R3], R4 ;  /* 0x0000000403007844 */ /* 0x0005e20000000200 */
[----:B------:R-:W-:Y:S01]  /*bc40*/  @!PT LDS RZ, [RZ] ;  /* 0x00000000fffff984 */ /* 0x000fe20000000800 */
[----:B------:R-:W-:Y:S01]  /*bc50*/  @!PT LDS RZ, [RZ] ;  /* 0x00000000fffff984 */ /* 0x000fe20000000800 */
[----:B------:R-:W-:Y:S01]  /*bc60*/  @!PT LDS RZ, [RZ] ;  /* 0x00000000fffff984 */ /* 0x000fe20000000800 */
[----:B------:R-:W-:Y:S01]  /*bc70*/  @!PT LDS RZ, [RZ] ;  /* 0x00000000fffff984 */ /* 0x000fe20000000800 */
[----:B------:R3:W-:Y:S06]  /*bc80*/  MEMBAR.ALL.CTA ;  /* 0x0000000000007992 */ /* 0x0007ec0000008000 */
[----:B---3--:R-:W3:Y:S02]  /*bc90*/  FENCE.VIEW.ASYNC.S ;  /* 0x00000000000073c6 */ /* 0x008ee40000000000 */
[----:B---3--:R-:W-:Y:S06]  /*bca0*/  BAR.SYNC.DEFER_BLOCKING 0x1, 0x80 ;  /* 0x0042000000007b1d */ /* 0x008fec0000010000 */
[----:B------:R-:W-:Y:S05]  /*bcb0*/  @P0 BRA `(.L_x_74) ;  /* 0x00000000002c0947 */ /* 0x000fea0003800000 */
[----:B------:R-:W-:Y:S01]  /*bcc0*/  ULDC.64 UR4, c[0x0][0x198] ;  /* 0x0000660000047ab9 */ /* 0x000fe20000000a00 */
[----:B------:R-:W-:Y:S01]  /*bcd0*/  R2UR UR8, R2 ;  /* 0x00000000020872ca */ /* 0x000fe200000e0000 */
[----:B------:R-:W-:Y:S01]  /*bce0*/  UIADD3 UR4, UP0, UR4, 0x670, URZ ;  /* 0x0000067004047890 */ /* 0x000fe2000ff1e03f */
[----:B------:R-:W-:Y:S01]  /*bcf0*/  UMOV UR9, 0x20 ;  /* 0x0000002000097882 */ /* 0x000fe20000000000 */
[----:B------:R-:W-:Y:S02]  /*bd00*/  UMOV UR10, UR43 ;  /* 0x0000002b000a7c82 */ /* 0x000fe40008000000 */
[----:B------:R-:W-:Y:S01]  /*bd10*/  UIADD3.X UR5, URZ, UR5, URZ, UP0, !UPT ;  /* 0x000000053f057290 */ /* 0x000fe200087fe43f */
[----:B------:R-:W-:Y:S01]  /*bd20*/  UMOV UR11, UR60 ;  /* 0x0000003c000b7c82 */ /* 0x000fe20008000000 */
[----:B------:R-:W-:-:S07]  /*bd30*/  UMOV UR12, UR61 ;  /* 0x0000003d000c7c82 */ /* 0x000fce0008000000 */
[----:B------:R3:W-:Y:S01]  /*bd40*/  UTMASTG.4D [UR8], [UR4] ;  /* 0x00000008040073b5 */ /* 0x0007e20008018000 */
[----:B------:R0:W-:Y:S01]  /*bd50*/  UTMACMDFLUSH ;  /* 0x00000000000079b7 */ /* 0x0001e20000000000 */
[----:B---3--:R-:W-:-:S04]  /*bd60*/  DEPBAR.LE SB0, 0x1 ;  /* 0x000080400000791a */ /* 0x008fc80000000000 */
.L_x_74:
[----:B------:R-:W-:Y:S05]  /*bd70*/  BSYNC B0 ;  /* 0x0000000000007941 */ /* 0x000fea0003800000 */
.L_x_73:
[----:B------:R-:W-:Y:S01]  /*bd80*/  BAR.SYNC.DEFER_BLOCKING 0x1, 0x80 ;  /* 0x0042000000007b1d */ /* 0x000fe20000010000 */
[----:B------:R-:W-:Y:S02]  /*bd90*/  F2FP.BF16.F32.PACK_AB R21, R21, R22 ;  /* 0x000000161515723e */ /* 0x000fe400000010ff */
        /* <DEDUP_REMOVED lines=10> */
[----:B----4-:R-:W4:Y:S02]  /*be40*/  FENCE.VIEW.ASYNC.S ;  /* 0x00000000000073c6 */ /* 0x010f240000000000 */
[----:B----4-:R-:W-:Y:S06]  /*be50*/  BAR.SYNC.DEFER_BLOCKING 0x1, 0x80 ;  /* 0x0042000000007b1d */ /* 0x010fec0000010000 */
        /* <DEDUP_REMOVED lines=12> */
[----:B----4-:R-:W-:-:S04]  /*bf20*/  DEPBAR.LE SB0, 0x1 ;  /* 0x000080400000791a */ /* 0x010fc80000000000 */
.L_x_76:
[----:B------:R-:W-:Y:S05]  /*bf30*/  BSYNC B0 ;  /* 0x0000000000007941 */ /* 0x000fea0003800000 */
.L_x_75:
        /* <DEDUP_REMOVED lines=12> */
[----:B-----5:R-:W5:Y:S02]  /*c000*/  FENCE.VIEW.ASYNC.S ;  /* 0x00000000000073c6 */ /* 0x020f640000000000 */
[----:B-----5:R-:W-:Y:S06]  /*c010*/  BAR.SYNC.DEFER_BLOCKING 0x1, 0x80 ;  /* 0x0042000000007b1d */ /* 0x020fec0000010000 */
        /* <DEDUP_REMOVED lines=11> */
[----:B-1----:R-:W-:-:S04]  /*c0d0*/  DEPBAR.LE SB0, 0x1 ;  /* 0x000080400000791a */ /* 0x002fc80000000000 */
.L_x_78:
[----:B------:R-:W-:Y:S05]  /*c0e0*/  BSYNC B0 ;  /* 0x0000000000007941 */ /* 0x000fea0003800000 */
.L_x_77:
        /* <DEDUP_REMOVED lines=26> */
[----:B-1----:R-:W-:-:S04]  /*c290*/  DEPBAR.LE SB0, 0x1 ;  /* 0x000080400000791a */ /* 0x002fc80000000000 */
.L_x_80:
[----:B------:R-:W-:Y:S05]  /*c2a0*/  BSYNC B0 ;  /* 0x0000000000007941 */ /* 0x000fea0003800000 */
.L_x_79:
[----:B------:R-:W-:Y:S06]  /*c2b0*/  BAR.SYNC.DEFER_BLOCKING 0x1, 0x80 ;  /* 0x0042000000007b1d */ /* 0x000fec0000010000 */
[----:B------:R-:W-:Y:S01]  /*c2c0*/  BSSY B0, `(.L_x_81) ;  /* 0x0000014000007945 */ /* 0x000fe20003800000 */
        /* <DEDUP_REMOVED lines=17> */
[----:B------:R1:W-:Y:S02]  /*c3e0*/  UTMASTG.4D [UR8], [UR4] ;  /* 0x00000008040073b5 */ /* 0x0003e40008018000 */
[----:B-1----:R0:W-:Y:S02]  /*c3f0*/  UTMACMDFLUSH ;  /* 0x00000000000079b7 */ /* 0x0021e40000000000 */
.L_x_82:
[----:B------:R-:W-:Y:S05]  /*c400*/  BSYNC B0 ;  /* 0x0000000000007941 */ /* 0x000fea0003800000 */
.L_x_81:
[----:B------:R-:W-:-:S04]  /*c410*/  DEPBAR.LE SB0, 0x0 ;  /* 0x000080000000791a */ /* 0x000fc80000000000 */
[----:B------:R-:W-:Y:S05]  /*c420*/  EXIT ;  /* 0x000000000000794d */ /* 0x000fea0003800000 */
        .weak           $__internal_0_$__cuda_sm20_rcp_rn_f32_slowpath
        .type           $__internal_0_$__cuda_sm20_rcp_rn_f32_slowpath,@function
        .size           $__internal_0_$__cuda_sm20_rcp_rn_f32_slowpath,(.L_x_88 - $__internal_0_$__cuda_sm20_rcp_rn_f32_slowpath)
$__internal_0_$__cuda_sm20_rcp_rn_f32_slowpath:
[----:B------:R-:W-:Y:S01]  /*c430*/  IMAD.SHL.U32 R0, R3, 0x2, RZ ;  /* 0x0000000203007824 */ /* 0x000fe200078e00ff */
[----:B------:R-:W-:Y:S04]  /*c440*/  BSSY B2, `(.L_x_83) ;  /* 0x0000030000027945 */ /* 0x000fe80003800000 */
[----:B------:R-:W-:-:S04]  /*c450*/  SHF.R.U32.HI R26, RZ, 0x18, R0 ;  /* 0x00000018ff1a7819 */ /* 0x000fc80000011600 */
[----:B------:R-:W-:-:S13]  /*c460*/  ISETP.NE.U32.AND P0, PT, R26, RZ, PT ;  /* 0x000000ff1a00720c */ /* 0x000fda0003f05070 */
[----:B------:R-:W-:Y:S05]  /*c470*/  @P0 BRA `(.L_x_84) ;  /* 0x0000000000280947 */ /* 0x000fea0003800000 */
[----:B------:R-:W-:-:S04]  /*c480*/  SHF.L.U32 R0, R3, 0x1, RZ ;  /* 0x0000000103007819 */ /* 0x000fc800000006ff */
[----:B------:R-:W-:-:S13]  /*c490*/  ISETP.NE.AND P0, PT, R0, RZ, PT ;  /* 0x000000ff0000720c */ /* 0x000fda0003f05270 */
[----:B------:R-:W-:Y:S01]  /*c4a0*/  @P0 FFMA R9, R3, 1.84467440737095516160e+19, RZ ;  /* 0x5f80000003090823 */ /* 0x000fe200000000ff */
[----:B------:R-:W-:Y:S08]  /*c4b0*/  @!P0 MUFU.RCP R8, R3 ;  /* 0x0000000300088308 */ /* 0x000ff00000001000 */
[----:B------:R-:W1:Y:S02]  /*c4c0*/  @P0 MUFU.RCP R0, R9 ;  /* 0x0000000900000308 */ /* 0x000e640000001000 */
[----:B-1----:R-:W-:-:S04]  /*c4d0*/  @P0 FFMA R12, R9, R0, -1 ;  /* 0xbf800000090c0423 */ /* 0x002fc80000000000 */
[----:B------:R-:W-:-:S04]  /*c4e0*/  @P0 FADD.FTZ R13, -R12, -RZ ;  /* 0x800000ff0c0d0221 */ /* 0x000fc80000010100 */
[----:B------:R-:W-:-:S04]  /*c4f0*/  @P0 FFMA R0, R0, R13, R0 ;  /* 0x0000000d00000223 */ /* 0x000fc80000000000 */
[----:B------:R-:W-:Y:S01]  /*c500*/  @P0 FFMA R8, R0, 1.84467440737095516160e+19, RZ ;  /* 0x5f80000000080823 */ /* 0x000fe200000000ff */
[----:B------:R-:W-:Y:S06]  /*c510*/  BRA `(.L_x_85) ;  /* 0x0000000000887947 */ /* 0x000fec0003800000 */
.L_x_84:
[----:B------:R-:W-:-:S05]  /*c520*/  VIADD R28, R26, 0xffffff03 ;  /* 0xffffff031a1c7836 */ /* 0x000fca0000000000 */
[----:B------:R-:W-:-:S13]  /*c530*/  ISETP.GT.U32.AND P0, PT, R28, 0x1, PT ;  /* 0x000000011c00780c */ /* 0x000fda0003f04070 */
[----:B------:R-:W-:Y:S05]  /*c540*/  @P0 BRA `(.L_x_86) ;  /* 0x0000000000780947 */ /* 0x000fea0003800000 */
[----:B------:R-:W-:Y:S02]  /*c550*/  LOP3.LUT R0, R3, 0x7fffff, RZ, 0xc0, !PT ;  /* 0x007fffff03007812 */ /* 0x000fe400078ec0ff */
[----:B------:R-:W-:Y:S02]  /*c560*/  MOV R13, 0x3 ;  /* 0x00000003000d7802 */ /* 0x000fe40000000f00 */
[----:B------:R-:W-:Y:S02]  /*c570*/  LOP3.LUT R0, R0, 0x3f800000, RZ, 0xfc, !PT ;  /* 0x3f80000000007812 */ /* 0x000fe400078efcff */
[----:B------:R-:W-:Y:S02]  /*c580*/  SHF.L.U32 R13, R13, R28, RZ ;  /* 0x0000001c0d0d7219 */ /* 0x000fe400000006ff */
[----:B------:R-:W1:Y:S02]  /*c590*/  MUFU.RCP R9, R0 ;  /* 0x0000000000097308 */ /* 0x000e640000001000 */
[----:B-1----:R-:W-:-:S04]  /*c5a0*/  FFMA R8, R0, R9, -1 ;  /* 0xbf80000000087423 */ /* 0x002fc80000000009 */
[----:B------:R-:W-:-:S04]  /*c5b0*/  FADD.FTZ R8, -R8, -RZ ;  /* 0x800000ff08087221 */ /* 0x000fc80000010100 */
[CCC-:B------:R-:W-:Y:S01]  /*c5c0*/  FFMA.RM R12, R9.reuse, R8.reuse, R9.reuse ;  /* 0x00000008090c7223 */ /* 0x1c0fe20000004009 */
[----:B------:R-:W-:-:S04]  /*c5d0*/  FFMA.RP R9, R9, R8, R9 ;  /* 0x0000000809097223 */ /* 0x000fc80000008009 */
[C---:B------:R-:W-:Y:S02]  /*c5e0*/  LOP3.LUT R8, R12.reuse, 0x7fffff, RZ, 0xc0, !PT ;  /* 0x007fffff0c087812 */ /* 0x040fe400078ec0ff */
[----:B------:R-:W-:Y:S02]  /*c5f0*/  FSETP.NEU.FTZ.AND P0, PT, R12, R9, PT ;  /* 0x000000090c00720b */ /* 0x000fe40003f1d000 */
[----:B------:R-:W-:Y:S02]  /*c600*/  LOP3.LUT R8, R8, 0x800000, RZ, 0xfc, !PT ;  /* 0x0080000008087812 */ /* 0x000fe400078efcff */
[----:B------:R-:W-:Y:S02]  /*c610*/  SEL R9, RZ, 0xffffffff, !P0 ;  /* 0xffffffffff097807 */ /* 0x000fe40004000000 */
[----:B------:R-:W-:-:S03]  /*c620*/  LOP3.LUT R13, R13, R8, RZ, 0xc0, !PT ;  /* 0x000000080d0d7212 */ /* 0x000fc600078ec0ff */
[----:B------:R-:W-:Y:S01]  /*c630*/  IMAD.MOV R9, RZ, RZ, -R9 ;  /* 0x000000ffff097224 */ /* 0x000fe200078e0a09 */
[----:B------:R-:W-:-:S04]  /*c640*/  SHF.R.U32.HI R13, RZ, R28, R13 ;  /* 0x0000001cff0d7219 */ /* 0x000fc8000001160d */
[--C-:B------:R-:W-:Y:S01]  /*c650*/  LOP3.LUT P1, RZ, R9, R28, R8.reuse, 0xf8, !PT ;  /* 0x0000001c09ff7212 */ /* 0x100fe2000782f808 */
[----:B------:R-:W-:Y:S01]  /*c660*/  VIADD R9, R26, 0xffffff04 ;  /* 0xffffff041a097836 */ /* 0x000fe20000000000 */
[C---:B------:R-:W-:Y:S02]  /*c670*/  LOP3.LUT P0, RZ, R13.reuse, 0x1, RZ, 0xc0, !PT ;  /* 0x000000010dff7812 */ /* 0x040fe4000780c0ff */
[----:B------:R-:W-:Y:S02]  /*c680*/  LOP3.LUT P2, RZ, R13, 0x2, RZ, 0xc0, !PT ;  /* 0x000000020dff7812 */ /* 0x000fe4000784c0ff */
[----:B------:R-:W-:Y:S02]  /*c690*/  SHF.R.U32.HI R8, RZ, R9, R8 ;  /* 0x00000009ff087219 */ /* 0x000fe40000011608 */
[----:B------:R-:W-:Y:S02]  /*c6a0*/  PLOP3.LUT P0, PT, P0, P1, P2, 0xe0, 0x0 ;  /* 0x000000000000781c */ /* 0x000fe40000703c20 */
[----:B------:R-:W-:-:S02]  /*c6b0*/  LOP3.LUT P1, RZ, R3, 0x7fffff, RZ, 0xc0, !PT ;  /* 0x007fffff03ff7812 */ /* 0x000fc4000782c0ff */
[----:B------:R-:W-:-:S04]  /*c6c0*/  SEL R0, RZ, 0x1, !P0 ;  /* 0x00000001ff007807 */ /* 0x000fc80004000000 */
[----:B------:R-:W-:-:S04]  /*c6d0*/  IADD3 R0, -R0, RZ, RZ ;  /* 0x000000ff00007210 */ /* 0x000fc80007ffe1ff */
[----:B------:R-:W-:-:S13]  /*c6e0*/  ISETP.GE.AND P0, PT, R0, RZ, PT ;  /* 0x000000ff0000720c */ /* 0x000fda0003f06270 */
[----:B------:R-:W-:-:S05]  /*c6f0*/  @!P0 IADD3 R8, R8, 0x1, RZ ;  /* 0x0000000108088810 */ /* 0x000fca0007ffe0ff */
[----:B------:R-:W-:-:S05]  /*c700*/  @!P1 IMAD.SHL.U32 R8, R8, 0x2, RZ ;  /* 0x0000000208089824 */ /* 0x000fca00078e00ff */
[----:B------:R-:W-:Y:S01]  /*c710*/  LOP3.LUT R8, R8, 0x80000000, R3, 0xf8, !PT ;  /* 0x8000000008087812 */ /* 0x000fe200078ef803 */
[----:B------:R-:W-:Y:S06]  /*c720*/  BRA `(.L_x_85) ;  /* 0x0000000000047947 */ /* 0x000fec0003800000 */
.L_x_86:
[----:B------:R1:W2:Y:S02]  /*c730*/  MUFU.RCP R8, R3 ;  /* 0x0000000300087308 */ /* 0x0002a40000001000 */
.L_x_85:
[----:B------:R-:W-:Y:S05]  /*c740*/  BSYNC B2 ;  /* 0x0000000000027941 */ /* 0x000fea0003800000 */
.L_x_83:
[----:B--2---:R-:W-:Y:S01]  /*c750*/  MOV R0, R8 ;  /* 0x0000000800007202 */ /* 0x004fe20000000f00 */
[----:B------:R-:W-:Y:S01]  /*c760*/  IMAD.MOV.U32 R8, RZ, RZ, R17 ;  /* 0x000000ffff087224 */ /* 0x000fe200078e0011 */
[----:B------:R-:W-:-:S04]  /*c770*/  MOV R9, 0x0 ;  /* 0x0000000000097802 */ /* 0x000fc80000000f00 */
[----:B-1----:R-:W-:Y:S05]  /*c780*/  RET.REL.NODEC R8 `(_ZN7cutlass13device_kernelINS_4fmha6kernel13FmhaKernelTmaINS1_10collective15FmhaMainloopTmaINS_10bfloat16_tEfN4cute5tupleIJNS7_1CILi64EEESA_NS9_ILi112EEEEEENS4_12CausalFusionEJEEENS4_15FmhaFwdEpilogueIS6_fNS8_IJSA_SB_SA_EEEEEJEEEEEvNT_6ParamsE) ;  /* 0xffffff38081c7950 */ /* 0x002fea0003c3ffff */
.L_x_87:
[----:B------:R-:W-:-:S00]  /*c790*/  BRA `(.L_x_87) ;  /* 0xfffffffc00fc7947 */ /* 0x000fc0000383ffff */
[----:B------:R-:W-:-:S00]  /*c7a0*/  NOP ;  /* 0x0000000000007918 */ /* 0x000fc00000000000 */
        /* <DEDUP_REMOVED lines=13> */
.L_x_88:


//--------------------- .nv.global.init           --------------------------
	.section	.nv.global.init,"aw",@progbits
.nv.global.init:
	.type		$str$23,@object
	.size		$str$23,($str$24 - $str$23)
$str$23:
        /*0000*/ 	.byte	0x28, 0x61, 0x64, 0x64, 0x72, 0x65, 0x73, 0x73, 0x20, 0x26, 0x20, 0x6d, 0x61, 0x73, 0x6b, 0x29
        /*0010*/ 	.byte	0x20, 0x3d, 0x3d, 0x20, 0x30, 0x00
	.type		$str$24,@object
	.size		$str$24,(__unnamed_1 - $str$24)
$str$24:
        /*0016*/ 	.byte	0x2f, 0x74, 0x6d, 0x70, 0x2f, 0x63, 0x75, 0x74, 0x6c, 0x61, 0x73, 0x73, 0x5f, 0x73, 0x77, 0x65
        /*0026*/ 	.byte	0x65, 0x70, 0x5f, 0x73, 0x72, 0x63, 0x2f, 0x69, 0x6e, 0x63, 0x6c, 0x75, 0x64, 0x65, 0x2f, 0x63
        /*0036*/ 	.byte	0x75, 0x74, 0x65, 0x2f, 0x70, 0x6f, 0x69, 0x6e, 0x74, 0x65, 0x72, 0x5f, 0x66, 0x6c, 0x61, 0x67
        /*0046*/ 	.byte	0x67, 0x65, 0x64, 0x2e, 0x68, 0x70, 0x70, 0x00
	.type		__unnamed_1,@object
	.size		__unnamed_1,(__unnamed_2 - __unnamed_1)
__unnamed_1:
        /*004e*/ 	.byte	0x61, 0x75, 0x74, 0x6f, 0x20, 0x63, 0x75, 0x74, 0x65, 0x3a, 0x3a, 0x61, 0x73, 0x5f, 0x70, 0x6f
        /* <DEDUP_REMOVED lines=27> */
        /*020e*/ 	.byte	0x31, 0x30, 0x32, 0x34, 0x3e, 0x3e, 0x3e, 0x3e, 0x3e, 0x5d, 0x00
	.type		__unnamed_2,@object
	.size		__unnamed_2,(.L_1 - __unnamed_2)
__unnamed_2:
        /* <DEDUP_REMOVED lines=29> */
.L_1:


//--------------------- .nv.shared._ZN7cutlass13device_kernelINS_4fmha6kernel13FmhaKernelTmaINS1_10collective15FmhaMainloopTmaINS_10bfloat16_tEfN4cute5tupleIJNS7_1CILi64EEESA_NS9_ILi112EEEEEENS4_12CausalFusionEJEEENS4_15FmhaFwdEpilogueIS6_fNS8_IJSA_SB_SA_EEEEEJEEEEEvNT_6ParamsE --------------------------
	.section	.nv.shared._ZN7cutlass13device_kernelINS_4fmha6kernel13FmhaKernelTmaINS1_10collective15FmhaMainloopTmaINS_10bfloat16_tEfN4cute5tupleIJNS7_1CILi64EEESA_NS9_ILi112EEEEEENS4_12CausalFusionEJEEENS4_15FmhaFwdEpilogueIS6_fNS8_IJSA_SB_SA_EEEEEJEEEEEvNT_6ParamsE,"aw",@nobits
	.sectionflags	@""
	.align	16
	.zero		1024


//--------------------- .nv.shared.reserved.0     --------------------------
	.section	.nv.shared.reserved.0,"aw",@nobits
	.weak		__nv_reservedSMEM_offset_0_alias
	.size		__nv_reservedSMEM_offset_0_alias, 0, 0
	.other		__nv_reservedSMEM_offset_0_alias,@"STO_CUDA_RESERVED_SHARED STV_DEFAULT"
__nv_reservedSMEM_offset_0_alias:
	.zero		0


//--------------------- .nv.global                --------------------------
	.section	.nv.global,"aw",@nobits
.nv.global:
	.type		_ZN39_INTERNAL_4ceacf7a_4_k_cu_378023c0_29164cute1_E,@object
	.size		_ZN39_INTERNAL_4ceacf7a_4_k_cu_378023c0_29164cute1_E,(_ZN39_INTERNAL_4ceacf7a_4_k_cu_378023c0_29164cuda3std3__45__cpo6cbeginE - _ZN39_INTERNAL_4ceacf7a_4_k_cu_378023c0_29164cute1_E)
_ZN39_INTERNAL_4ceacf7a_4_k_cu_378023c0_29164cute1_E:
	.zero		1
	.type		_ZN39_INTERNAL_4ceacf7a_4_k_cu_378023c0_29164cuda3std3__45__cpo6cbeginE,@object
	.size		_ZN39_INTERNAL_4ceacf7a_4_k_cu_378023c0_29164cuda3std3__45__cpo6cbeginE,(_ZN39_INTERNAL_4ceacf7a_4_k_cu_378023c0_29164cuda3std3__48in_placeE - _ZN39_INTERNAL_4ceacf7a_4_k_cu_378023c0_29164cuda3std3__45__cpo6cbeginE)
_ZN39_INTERNAL_4ceacf7a_4_k_cu_378023c0_29164cuda3std3__45__cpo6cbeginE:
	.zero		1
	.type		_ZN39_INTERNAL_4ceacf7a_4_k_cu_378023c0_29164cuda3std3__48in_placeE,@object
	.size		_ZN39_INTERNAL_4ceacf7a_4_k_cu_378023c0_29164cuda3std3__48in_placeE,(_ZN39_INTERNAL_4ceacf7a_4_k_cu_378023c0_29164cuda3std6ranges3__45__cpo9iter_moveE - _ZN39_INTERNAL_4ceacf7a_4_k_cu_378023c0_29164cuda3std3__48in_placeE)
_ZN39_INTERNAL_4ceacf7a_4_k_cu_378023c0_29164cuda3std3__48in_placeE:
	.zero		1
	.type		_ZN39_INTERNAL_4ceacf7a_4_k_cu_378023c0_29164cuda3std6ranges3__45__cpo9iter_moveE,@object
	.size		_ZN39_INTERNAL_4ceacf7a_4_k_cu_378023c0_29164cuda3std6ranges3__45__cpo9iter_moveE,(_ZN39_INTERNAL_4ceacf7a_4_k_cu_378023c0_29164cuda3std3__45__cpo5beginE - _ZN39_INTERNAL_4ceacf7a_4_k_cu_378023c0_29164cuda3std6ranges3__45__cpo9iter_moveE)
_ZN39_INTERNAL_4ceacf7a_4_k_cu_378023c0_29164cuda3std6ranges3__45__cpo9iter_moveE:
	.zero		1
	.type		_ZN39_INTERNAL_4ceacf7a_4_k_cu_378023c0_29164cuda3std3__45__cpo5beginE,@object
	.size		_ZN39_INTERNAL_4ceacf7a_4_k_cu_378023c0_29164cuda3std3__45__cpo5beginE,(_ZN39_INTERNAL_4ceacf7a_4_k_cu_378023c0_29164cuda3std3__441_GLOBAL__N__4ceacf7a_4_k_cu_378023c0_29166ignoreE - _ZN39_INTERNAL_4ceacf7a_4_k_cu_378023c0_29164cuda3std3__45__cpo5beginE)
_ZN39_INTERNAL_4ceacf7a_4_k_cu_378023c0_29164cuda3std3__45__cpo5beginE:
	.zero		1
	.type		_ZN39_INTERNAL_4ceacf7a_4_k_cu_378023c0_29164cuda3std3__441_GLOBAL__N__4ceacf7a_4_k_cu_378023c0_29166ignoreE,@object
	.size		_ZN39_INTERNAL_4ceacf7a_4_k_cu_378023c0_29164cuda3std3__441_GLOBAL__N__4ceacf7a_4_k_cu_378023c0_29166ignoreE,(_ZN39_INTERNAL_4ceacf7a_4_k_cu_378023c0_29164cute7productE - _ZN39_INTERNAL_4ceacf7a_4_k_cu_378023c0_29164cuda3std3__441_GLOBAL__N__4ceacf7a_4_k_cu_378023c0_29166ignoreE)
_ZN39_INTERNAL_4ceacf7a_4_k_cu_378023c0_29164cuda3std3__441_GLOBAL__N__4ceacf7a_4_k_cu_378023c0_29166ignoreE:
	.zero		1
	.type		_ZN39_INTERNAL_4ceacf7a_4_k_cu_378023c0_29164cute7productE,@object
	.size		_ZN39_INTERNAL_4ceacf7a_4_k_cu_378023c0_29164cute7productE,(_ZN39_INTERNAL_4ceacf7a_4_k_cu_378023c0_29164cuda3std3__45__cpo3endE - _ZN39_INTERNAL_4ceacf7a_4_k_cu_378023c0_29164cute7productE)
_ZN39_INTERNAL_4ceacf7a_4_k_cu_378023c0_29164cute7productE:
	.zero		1
	.type		_ZN39_INTERNAL_4ceacf7a_4_k_cu_378023c0_29164cuda3std3__45__cpo3endE,@object
	.size		_ZN39_INTERNAL_4ceacf7a_4_k_cu_378023c0_29164cuda3std3__45__cpo3endE,(_ZN39_INTERNAL_4ceacf7a_4_k_cu_378023c0_29164cuda3std3__419piecewise_constructE - _ZN39_INTERNAL_4ceacf7a_4_k_cu_378023c0_29164cuda3std3__45__cpo3endE)
_ZN39_INTERNAL_4ceacf7a_4_k_cu_378023c0_29164cuda3std3__45__cpo3endE:
	.zero		1
	.type		_ZN39_INTERNAL_4ceacf7a_4_k_cu_378023c0_29164cuda3std3__419piecewise_constructE,@object
	.size		_ZN39_INTERNAL_4ceacf7a_4_k_cu_378023c0_29164cuda3std3__419piecewise_constructE,(_ZN39_INTERNAL_4ceacf7a_4_k_cu_378023c0_29164cuda3std3__45__cpo4cendE - _ZN39_INTERNAL_4ceacf7a_4_k_cu_378023c0_29164cuda3std3__419piecewise_constructE)
_ZN39_INTERNAL_4ceacf7a_4_k_cu_378023c0_29164cuda3std3__419piecewise_constructE:
	.zero		1
	.type		_ZN39_INTERNAL_4ceacf7a_4_k_cu_378023c0_29164cuda3std3__45__cpo4cendE,@object
	.size		_ZN39_INTERNAL_4ceacf7a_4_k_cu_378023c0_29164cuda3std3__45__cpo4cendE,(_ZN39_INTERNAL_4ceacf7a_4_k_cu_378023c0_29164cuda3std6ranges3__45__cpo4swapE - _ZN39_INTERNAL_4ceacf7a_4_k_cu_378023c0_29164cuda3std3__45__cpo4cendE)
_ZN39_INTERNAL_4ceacf7a_4_k_cu_378023c0_29164cuda3std3__45__cpo4cendE:
	.zero		1
	.type		_ZN39_INTERNAL_4ceacf7a_4_k_cu_378023c0_29164cuda3std6ranges3__45__cpo4swapE,@object
	.size		_ZN39_INTERNAL_4ceacf7a_4_k_cu_378023c0_29164cuda3std6ranges3__45__cpo4swapE,(.L_9 - _ZN39_INTERNAL_4ceacf7a_4_k_cu_378023c0_29164cuda3std6ranges3__45__cpo4swapE)
_ZN39_INTERNAL_4ceacf7a_4_k_cu_378023c0_29164cuda3std6ranges3__45__cpo4swapE:
	.zero		1
.L_9:


//--------------------- .nv.constant0._ZN7cutlass13device_kernelINS_4fmha6kernel13FmhaKernelTmaINS1_10collective15FmhaMainloopTmaINS_10bfloat16_tEfN4cute5tupleIJNS7_1CILi64EEESA_NS9_ILi112EEEEEENS4_12CausalFusionEJEEENS4_15FmhaFwdEpilogueIS6_fNS8_IJSA_SB_SA_EEEEEJEEEEEvNT_6ParamsE --------------------------
	.section	.nv.constant0._ZN7cutlass13device_kernelINS_4fmha6kernel13FmhaKernelTmaINS1_10collective15FmhaMainloopTmaINS_10bfloat16_tEfN4cute5tupleIJNS7_1CILi64EEESA_NS9_ILi112EEEEEENS4_12CausalFusionEJEEENS4_15FmhaFwdEpilogueIS6_fNS8_IJSA_SB_SA_EEEEEJEEEEEvNT_6ParamsE,"a",@progbits
	.sectionflags	@""
	.align	4
.nv.constant0._ZN7cutlass13device_kernelINS_4fmha6kernel13FmhaKernelTmaINS1_10collective15FmhaMainloopTmaINS_10bfloat16_tEfN4cute5tupleIJNS7_1CILi64EEESA_NS9_ILi112EEEEEENS4_12CausalFusionEJEEENS4_15FmhaFwdEpilogueIS6_fNS8_IJSA_SB_SA_EEEEEJEEEEEvNT_6ParamsE:
	.zero		2688


//--------------------- SYMBOLS --------------------------

	.type		.nv.reservedSmem.offset0,@object
	.size		.nv.reservedSmem.offset0,0x4
	.type		__assertfail,@function
